	.target	sm_90a

	.elftype	@"ET_EXEC"


//--------------------- .note.nv.tkinfo           --------------------------
	.section	.note.nv.tkinfo,"",@"SHT_NOTE"
	.sectionflags	@"SHF_NOTE_NV_TKINFO"
	.tkinfo
        /*0018*/ 	.word	0x00000002
        /*0030*/ 	.string	""
        /*0030*/ 	.string	"ptxas"
        /*0030*/ 	.string	"Cuda compilation tools, release 13.0, V13.0.88"
        /*0030*/ 	.string	"Build cuda_13.0.r13.0/compiler.36424714_0"
        /*0030*/ 	.string	"-arch sm_90a -m 64 "



//--------------------- .note.nv.cuinfo           --------------------------
	.section	.note.nv.cuinfo,"",@"SHT_NOTE"
	.sectionflags	@"SHF_NOTE_NV_CUINFO"
        /*0018*/ 	.short	0x0002
        /*001a*/ 	.short	0x005a
        /*001c*/ 	.short	0x0082
	.zero		2


//--------------------- .nv.info                  --------------------------
	.section	.nv.info,"",@"SHT_CUDA_INFO"
	.align	4


	//----- nvinfo : EIATTR_REGCOUNT
	.align		4
        /*0000*/ 	.byte	0x04, 0x2f
        /*0002*/ 	.short	(.L_15 - .L_14)
	.align		4
.L_14:
        /*0004*/ 	.word	index@(_ZN7cutlass13device_kernelINS_4gemm6kernel13GemmUniversalIN4cute5tupleIJiiiiEEENS1_10collective13CollectiveMmaINS1_34MainloopSm90TmaGmmaWarpSpecializedILi14ENS5_IJNS4_1CILi2EEENSA_ILi1EEESC_EEENS1_35KernelTmaWarpSpecializedCooperativeEEENS5_IJNSA_ILi256EEESG_NSA_ILi32EEEEEEaNS5_IJlSC_lEEEaSJ_NS4_8TiledMMAINS4_8MMA_AtomIJNS4_4SM904GMMA27MMA_64x256x32_S32S8S8_SS_TNEEEENS4_6LayoutISD_NS5_IJSC_NSA_ILi0EEESR_EEEEENS5_IJNS4_10UnderscoreESU_SU_EEEEENS4_13SM90_TMA_LOADENS4_14ComposedLayoutINS4_7SwizzleILi1ELi4ELi3EEENS4_18smem_ptr_flag_bitsILi8EEENSQ_INS5_IJNSA_ILi8EEESH_EEENS5_IJSH_SC_EEEEEEEvNS4_8identityENS4_23SM90_TMA_LOAD_MULTICASTES17_vS18_EENS_8epilogue10collective6detail29Sm90TmaWarpSpecializedAdapterINS1C_15DefaultEpilogueIaSJ_SJ_NS1B_6thread17LinearCombinationIaLi1EiiLNS1G_9ScaleType4KindE0ELNS_15FloatRoundStyleE2EaEENS1_15EpilogueDefaultEEEEEvvEEEEvNT_6ParamsE)
        /*0008*/ 	.word	0x000000a8


	//----- nvinfo : EIATTR_FRAME_SIZE
	.align		4
.L_15:
        /*000c*/ 	.byte	0x04, 0x11
        /*000e*/ 	.short	(.L_17 - .L_16)
	.align		4
.L_16:
        /*0010*/ 	.word	index@(_ZN7cutlass13device_kernelINS_4gemm6kernel13GemmUniversalIN4cute5tupleIJiiiiEEENS1_10collective13CollectiveMmaINS1_34MainloopSm90TmaGmmaWarpSpecializedILi14ENS5_IJNS4_1CILi2EEENSA_ILi1EEESC_EEENS1_35KernelTmaWarpSpecializedCooperativeEEENS5_IJNSA_ILi256EEESG_NSA_ILi32EEEEEEaNS5_IJlSC_lEEEaSJ_NS4_8TiledMMAINS4_8MMA_AtomIJNS4_4SM904GMMA27MMA_64x256x32_S32S8S8_SS_TNEEEENS4_6LayoutISD_NS5_IJSC_NSA_ILi0EEESR_EEEEENS5_IJNS4_10UnderscoreESU_SU_EEEEENS4_13SM90_TMA_LOADENS4_14ComposedLayoutINS4_7SwizzleILi1ELi4ELi3EEENS4_18smem_ptr_flag_bitsILi8EEENSQ_INS5_IJNSA_ILi8EEESH_EEENS5_IJSH_SC_EEEEEEEvNS4_8identityENS4_23SM90_TMA_LOAD_MULTICASTES17_vS18_EENS_8epilogue10collective6detail29Sm90TmaWarpSpecializedAdapterINS1C_15DefaultEpilogueIaSJ_SJ_NS1B_6thread17LinearCombinationIaLi1EiiLNS1G_9ScaleType4KindE0ELNS_15FloatRoundStyleE2EaEENS1_15EpilogueDefaultEEEEEvvEEEEvNT_6ParamsE)
        /*0014*/ 	.word	0x000002c0


	//----- nvinfo : EIATTR_MIN_STACK_SIZE
	.align		4
.L_17:
        /*0018*/ 	.byte	0x04, 0x12
        /*001a*/ 	.short	(.L_19 - .L_18)
	.align		4
.L_18:
        /*001c*/ 	.word	index@(_ZN7cutlass13device_kernelINS_4gemm6kernel13GemmUniversalIN4cute5tupleIJiiiiEEENS1_10collective13CollectiveMmaINS1_34MainloopSm90TmaGmmaWarpSpecializedILi14ENS5_IJNS4_1CILi2EEENSA_ILi1EEESC_EEENS1_35KernelTmaWarpSpecializedCooperativeEEENS5_IJNSA_ILi256EEESG_NSA_ILi32EEEEEEaNS5_IJlSC_lEEEaSJ_NS4_8TiledMMAINS4_8MMA_AtomIJNS4_4SM904GMMA27MMA_64x256x32_S32S8S8_SS_TNEEEENS4_6LayoutISD_NS5_IJSC_NSA_ILi0EEESR_EEEEENS5_IJNS4_10UnderscoreESU_SU_EEEEENS4_13SM90_TMA_LOADENS4_14ComposedLayoutINS4_7SwizzleILi1ELi4ELi3EEENS4_18smem_ptr_flag_bitsILi8EEENSQ_INS5_IJNSA_ILi8EEESH_EEENS5_IJSH_SC_EEEEEEEvNS4_8identityENS4_23SM90_TMA_LOAD_MULTICASTES17_vS18_EENS_8epilogue10collective6detail29Sm90TmaWarpSpecializedAdapterINS1C_15DefaultEpilogueIaSJ_SJ_NS1B_6thread17LinearCombinationIaLi1EiiLNS1G_9ScaleType4KindE0ELNS_15FloatRoundStyleE2EaEENS1_15EpilogueDefaultEEEEEvvEEEEvNT_6ParamsE)
        /*0020*/ 	.word	0x000002c0
.L_19:


//--------------------- .nv.compat                --------------------------
	.section	.nv.compat,"",@"SHT_CUDA_COMPAT_INFO"
	.align	4
        /*0000*/ 	.byte	0x02, 0x09, 0x01, 0x00, 0x02, 0x02, 0x04, 0x00, 0x02, 0x05, 0x05, 0x00, 0x03, 0x07, 0x01, 0x01
        /*0010*/ 	.byte	0x02, 0x03, 0x01, 0x00, 0x02, 0x06, 0x01, 0x00, 0x04, 0x0b, 0x08, 0x00, 0x00, 0x00, 0x00, 0x00
        /*0020*/ 	.byte	0x00, 0x00, 0x00, 0x00


//--------------------- .nv.info._ZN7cutlass13device_kernelINS_4gemm6kernel13GemmUniversalIN4cute5tupleIJiiiiEEENS1_10collective13CollectiveMmaINS1_34MainloopSm90TmaGmmaWarpSpecializedILi14ENS5_IJNS4_1CILi2EEENSA_ILi1EEESC_EEENS1_35KernelTmaWarpSpecializedCooperativeEEENS5_IJNSA_ILi256EEESG_NSA_ILi32EEEEEEaNS5_IJlSC_lEEEaSJ_NS4_8TiledMMAINS4_8MMA_AtomIJNS4_4SM904GMMA27MMA_64x256x32_S32S8S8_SS_TNEEEENS4_6LayoutISD_NS5_IJSC_NSA_ILi0EEESR_EEEEENS5_IJNS4_10UnderscoreESU_SU_EEEEENS4_13SM90_TMA_LOADENS4_14ComposedLayoutINS4_7SwizzleILi1ELi4ELi3EEENS4_18smem_ptr_flag_bitsILi8EEENSQ_INS5_IJNSA_ILi8EEESH_EEENS5_IJSH_SC_EEEEEEEvNS4_8identityENS4_23SM90_TMA_LOAD_MULTICASTES17_vS18_EENS_8epilogue10collective6detail29Sm90TmaWarpSpecializedAdapterINS1C_15DefaultEpilogueIaSJ_SJ_NS1B_6thread17LinearCombinationIaLi1EiiLNS1G_9ScaleType4KindE0ELNS_15FloatRoundStyleE2EaEENS1_15EpilogueDefaultEEEEEvvEEEEvNT_6ParamsE --------------------------
	.section	.nv.info._ZN7cutlass13device_kernelINS_4gemm6kernel13GemmUniversalIN4cute5tupleIJiiiiEEENS1_10collective13CollectiveMmaINS1_34MainloopSm90TmaGmmaWarpSpecializedILi14ENS5_IJNS4_1CILi2EEENSA_ILi1EEESC_EEENS1_35KernelTmaWarpSpecializedCooperativeEEENS5_IJNSA_ILi256EEESG_NSA_ILi32EEEEEEaNS5_IJlSC_lEEEaSJ_NS4_8TiledMMAINS4_8MMA_AtomIJNS4_4SM904GMMA27MMA_64x256x32_S32S8S8_SS_TNEEEENS4_6LayoutISD_NS5_IJSC_NSA_ILi0EEESR_EEEEENS5_IJNS4_10UnderscoreESU_SU_EEEEENS4_13SM90_TMA_LOADENS4_14ComposedLayoutINS4_7SwizzleILi1ELi4ELi3EEENS4_18smem_ptr_flag_bitsILi8EEENSQ_INS5_IJNSA_ILi8EEESH_EEENS5_IJSH_SC_EEEEEEEvNS4_8identityENS4_23SM90_TMA_LOAD_MULTICASTES17_vS18_EENS_8epilogue10collective6detail29Sm90TmaWarpSpecializedAdapterINS1C_15DefaultEpilogueIaSJ_SJ_NS1B_6thread17LinearCombinationIaLi1EiiLNS1G_9ScaleType4KindE0ELNS_15FloatRoundStyleE2EaEENS1_15EpilogueDefaultEEEEEvvEEEEvNT_6ParamsE,"",@"SHT_CUDA_INFO"
	.sectionflags	@""
	.align	4


	//----- nvinfo : EIATTR_CUDA_API_VERSION
	.align		4
        /*0000*/ 	.byte	0x04, 0x37
        /*0002*/ 	.short	(.L_21 - .L_20)
.L_20:
        /*0004*/ 	.word	0x00000082


	//----- nvinfo : EIATTR_KPARAM_INFO
	.align		4
.L_21:
        /*0008*/ 	.byte	0x04, 0x17
        /*000a*/ 	.short	(.L_23 - .L_22)
.L_22:
        /*000c*/ 	.word	0x00000000
        /*0010*/ 	.short	0x0000
        /*0012*/ 	.short	0x0070
        /*0014*/ 	.byte	0x00, 0xf0, 0x01, 0x10


	//----- nvinfo : EIATTR_SPARSE_MMA_MASK
	.align		4
.L_23:
        /*0018*/ 	.byte	0x03, 0x50
        /*001a*/ 	.short	0x0000


	//----- nvinfo : EIATTR_MAXREG_COUNT
	.align		4
        /*001c*/ 	.byte	0x03, 0x1b
        /*001e*/ 	.short	0x00a8


	//----- nvinfo : EIATTR_NUM_BARRIERS
	.align		4
        /*0020*/ 	.byte	0x02, 0x4c
        /*0022*/ 	.byte	0x01
	.zero		1


	//----- nvinfo : EIATTR_EXTERNS
	.align		4
        /*0024*/ 	.byte	0x04, 0x0f
        /*0026*/ 	.short	(.L_25 - .L_24)


	//   ....[0]....
	.align		4
.L_24:
        /*0028*/ 	.word	index@(__assertfail)


	//----- nvinfo : EIATTR_ANNOTATIONS
	.align		4
.L_25:
        /*002c*/ 	.byte	0x04, 0x55
        /*002e*/ 	.short	(.L_27 - .L_26)


	//   ....[0]....
.L_26:
        /*0030*/ 	.word	0x00000001
        /*0034*/ 	.byte	0x60, 0x0b, 0x00, 0x00, 0x01, 0x00, 0x00, 0x00, 0x80, 0x0b, 0x00, 0x00, 0x01, 0x00, 0x00, 0x00
        /* <DEDUP_REMOVED lines=251> */
        /*0ff4*/ 	.byte	0xb0, 0x1a, 0x01, 0x00, 0x01, 0x00, 0x00, 0x00, 0xd0, 0x1a, 0x01, 0x00


	//----- nvinfo : EIATTR_MERCURY_ISA_VERSION
	.align		4
.L_27:
        /*1000*/ 	.byte	0x03, 0x5f
        /*1002*/ 	.short	0x0101


	//----- nvinfo : EIATTR_INT_WARP_WIDE_INSTR_OFFSETS
	.align		4
        /*1004*/ 	.byte	0x04, 0x31
        /*1006*/ 	.short	(.L_29 - .L_28)


	//   ....[0]....
.L_28:
        /*1008*/ 	.word	0x000006f0


	//   ....[1]....
        /*100c*/ 	.word	0x00000700


	//   ....[2]....
        /*1010*/ 	.word	0x00000880


	//----- nvinfo : EIATTR_COOP_GROUP_MASK_REGIDS
	.align		4
.L_29:
        /*1014*/ 	.byte	0x04, 0x29
        /*1016*/ 	.short	(.L_31 - .L_30)


	//   ....[0]....
.L_30:
        /*1018*/ 	.word	0xffffffff


	//   ....[1]....
        /*101c*/ 	.word	0xffffffff


	//   ....[2]....
        /*1020*/ 	.word	0xffffffff


	//   ....[3]....
        /*1024*/ 	.word	0xffffffff


	//   ....[4]....
        /*1028*/ 	.word	0xffffffff


	//   ....[5]....
        /*102c*/ 	.word	0xffffffff


	//----- nvinfo : EIATTR_COOP_GROUP_INSTR_OFFSETS
	.align		4
.L_31:
        /*1030*/ 	.byte	0x04, 0x28
        /*1032*/ 	.short	(.L_33 - .L_32)


	//   ....[0]....
.L_32:
        /*1034*/ 	.word	0x00000070


	//   ....[1]....
        /*1038*/ 	.word	0x00000080


	//   ....[2]....
        /*103c*/ 	.word	0x000001a0


	//   ....[3]....
        /*1040*/ 	.word	0x00000540


	//   ....[4]....
        /*1044*/ 	.word	0x000009b0


	//   ....[5]....
        /*1048*/ 	.word	0x00001580


	//----- nvinfo : EIATTR_REG_RECONFIG
	.align		4
.L_33:
        /*104c*/ 	.byte	0x01, 0x54
	.zero		2


	//----- nvinfo : EIATTR_SYSCALL_OFFSETS
	.align		4
        /*1050*/ 	.byte	0x04, 0x46
        /*1052*/ 	.short	(.L_35 - .L_34)


	//   ....[0]....
.L_34:
        /*1054*/ 	.word	0x00001740


	//----- nvinfo : EIATTR_MBARRIER_INSTR_OFFSETS
	.align		4
.L_35:
        /*1058*/ 	.byte	0x04, 0x39
        /*105a*/ 	.short	(.L_37 - .L_36)


	//   ....[0]....
.L_36:
        /*105c*/ 	.word	0x00000340
        /*1060*/ 	.word	0x000000ff
        /*1064*/ 	.word	0x00000000
        /*1068*/ 	.short	0x0100
        /*106a*/ 	.byte	0x08
	.zero		1


	//   ....[1]....
        /*106c*/ 	.word	0x00000350
        /*1070*/ 	.word	0x000000ff
        /*1074*/ 	.word	0x00000070
        /*1078*/ 	.short	0x0100
        /*107a*/ 	.byte	0x08
	.zero		1


	//   ....[2]....
        /*107c*/ 	.word	0x00000360
        /*1080*/ 	.word	0x000000ff
        /*1084*/ 	.word	0x00000008
        /*1088*/ 	.short	0x0100
        /*108a*/ 	.byte	0x08
	.zero		1


	//   ....[3]....
        /*108c*/ 	.word	0x00000370
        /*1090*/ 	.word	0x000000ff
        /*1094*/ 	.word	0x00000078
        /*1098*/ 	.short	0x0100
        /*109a*/ 	.byte	0x08
	.zero		1


	//   ....[4]....
        /*109c*/ 	.word	0x00000380
        /*10a0*/ 	.word	0x000000ff
        /*10a4*/ 	.word	0x00000010
        /*10a8*/ 	.short	0x0100
        /*10aa*/ 	.byte	0x08
	.zero		1


	//   ....[5]....
        /*10ac*/ 	.word	0x00000390
        /*10b0*/ 	.word	0x000000ff
        /*10b4*/ 	.word	0x00000080
        /*10b8*/ 	.short	0x0100
        /*10ba*/ 	.byte	0x08
	.zero		1


	//   ....[6]....
        /*10bc*/ 	.word	0x000003a0
        /*10c0*/ 	.word	0x000000ff
        /*10c4*/ 	.word	0x00000018
        /*10c8*/ 	.short	0x0100
        /*10ca*/ 	.byte	0x08
	.zero		1


	//   ....[7]....
        /*10cc*/ 	.word	0x000003b0
        /*10d0*/ 	.word	0x000000ff
        /*10d4*/ 	.word	0x00000088
        /*10d8*/ 	.short	0x0100
        /*10da*/ 	.byte	0x08
	.zero		1


	//   ....[8]....
        /*10dc*/ 	.word	0x000003c0
        /*10e0*/ 	.word	0x000000ff
        /*10e4*/ 	.word	0x00000020
        /*10e8*/ 	.short	0x0100
        /*10ea*/ 	.byte	0x08
	.zero		1


	//   ....[9]....
        /*10ec*/ 	.word	0x000003d0
        /*10f0*/ 	.word	0x000000ff
        /*10f4*/ 	.word	0x00000090
        /*10f8*/ 	.short	0x0100
        /*10fa*/ 	.byte	0x08
	.zero		1


	//   ....[10]....
        /*10fc*/ 	.word	0x000003e0
        /*1100*/ 	.word	0x000000ff
        /*1104*/ 	.word	0x00000028
        /*1108*/ 	.short	0x0100
        /*110a*/ 	.byte	0x08
	.zero		1


	//   ....[11]....
        /*110c*/ 	.word	0x000003f0
        /*1110*/ 	.word	0x000000ff
        /*1114*/ 	.word	0x00000098
        /*1118*/ 	.short	0x0100
        /*111a*/ 	.byte	0x08
	.zero		1


	//   ....[12]....
        /*111c*/ 	.word	0x00000400
        /*1120*/ 	.word	0x000000ff
        /*1124*/ 	.word	0x00000030
        /*1128*/ 	.short	0x0100
        /*112a*/ 	.byte	0x08
	.zero		1


	//   ....[13]....
        /*112c*/ 	.word	0x00000410
        /*1130*/ 	.word	0x000000ff
        /*1134*/ 	.word	0x000000a0
        /*1138*/ 	.short	0x0100
        /*113a*/ 	.byte	0x08
	.zero		1


	//   ....[14]....
        /*113c*/ 	.word	0x00000420
        /*1140*/ 	.word	0x000000ff
        /*1144*/ 	.word	0x00000038
        /*1148*/ 	.short	0x0100
        /*114a*/ 	.byte	0x08
	.zero		1


	//   ....[15]....
        /*114c*/ 	.word	0x00000430
        /*1150*/ 	.word	0x000000ff
        /*1154*/ 	.word	0x000000a8
        /*1158*/ 	.short	0x0100
        /*115a*/ 	.byte	0x08
	.zero		1


	//   ....[16]....
        /*115c*/ 	.word	0x00000440
        /*1160*/ 	.word	0x000000ff
        /*1164*/ 	.word	0x00000040
        /*1168*/ 	.short	0x0100
        /*116a*/ 	.byte	0x08
	.zero		1


	//   ....[17]....
        /*116c*/ 	.word	0x00000450
        /*1170*/ 	.word	0x000000ff
        /*1174*/ 	.word	0x000000b0
        /*1178*/ 	.short	0x0100
        /*117a*/ 	.byte	0x08
	.zero		1


	//   ....[18]....
        /*117c*/ 	.word	0x00000460
        /*1180*/ 	.word	0x000000ff
        /*1184*/ 	.word	0x00000048
        /*1188*/ 	.short	0x0100
        /*118a*/ 	.byte	0x08
	.zero		1


	//   ....[19]....
        /*118c*/ 	.word	0x00000470
        /*1190*/ 	.word	0x000000ff
        /*1194*/ 	.word	0x000000b8
        /*1198*/ 	.short	0x0100
        /*119a*/ 	.byte	0x08
	.zero		1


	//   ....[20]....
        /*119c*/ 	.word	0x00000480
        /*11a0*/ 	.word	0x000000ff
        /*11a4*/ 	.word	0x00000050
        /*11a8*/ 	.short	0x0100
        /*11aa*/ 	.byte	0x08
	.zero		1


	//   ....[21]....
        /*11ac*/ 	.word	0x00000490
        /*11b0*/ 	.word	0x000000ff
        /*11b4*/ 	.word	0x000000c0
        /*11b8*/ 	.short	0x0100
        /*11ba*/ 	.byte	0x08
	.zero		1


	//   ....[22]....
        /*11bc*/ 	.word	0x000004a0
        /*11c0*/ 	.word	0x000000ff
        /*11c4*/ 	.word	0x00000058
        /*11c8*/ 	.short	0x0100
        /*11ca*/ 	.byte	0x08
	.zero		1


	//   ....[23]....
        /*11cc*/ 	.word	0x000004b0
        /*11d0*/ 	.word	0x000000ff
        /*11d4*/ 	.word	0x000000c8
        /*11d8*/ 	.short	0x0100
        /*11da*/ 	.byte	0x08
	.zero		1


	//   ....[24]....
        /*11dc*/ 	.word	0x000004c0
        /*11e0*/ 	.word	0x000000ff
        /*11e4*/ 	.word	0x00000060
        /*11e8*/ 	.short	0x0100
        /*11ea*/ 	.byte	0x08
	.zero		1


	//   ....[25]....
        /*11ec*/ 	.word	0x000004d0
        /*11f0*/ 	.word	0x000000ff
        /*11f4*/ 	.word	0x000000d0
        /*11f8*/ 	.short	0x0100
        /*11fa*/ 	.byte	0x08
	.zero		1


	//   ....[26]....
        /*11fc*/ 	.word	0x000004e0
        /*1200*/ 	.word	0x000000ff
        /*1204*/ 	.word	0x00000068
        /*1208*/ 	.short	0x0100
        /*120a*/ 	.byte	0x08
	.zero		1


	//   ....[27]....
        /*120c*/ 	.word	0x000004f0
        /*1210*/ 	.word	0x000000ff
        /*1214*/ 	.word	0x000000d8
        /*1218*/ 	.short	0x0100
        /*121a*/ 	.byte	0x08
	.zero		1


	//   ....[28]....
        /*121c*/ 	.word	0x000008e0
        /*1220*/ 	.word	0x000000ff
        /*1224*/ 	.word	0x000000f0
        /*1228*/ 	.short	0x0100
        /*122a*/ 	.byte	0x06
	.zero		1


	//   ....[29]....
        /*122c*/ 	.word	0x00000910
        /*1230*/ 	.word	0x000000ff
        /*1234*/ 	.word	0x000000f8
        /*1238*/ 	.short	0x0100
        /*123a*/ 	.byte	0x06
	.zero		1


	//   ....[30]....
        /*123c*/ 	.word	0x00001820
        /*1240*/ 	.word	0x00000003
        /*1244*/ 	.word	0x00000000
        /*1248*/ 	.short	0x010a
        /*124a*/ 	.byte	0x3f
	.zero		1


	//   ....[31]....
        /*124c*/ 	.word	0x00001860
        /*1250*/ 	.word	0x00000003
        /*1254*/ 	.word	0x00000000
        /*1258*/ 	.short	0x010a
        /*125a*/ 	.byte	0x3f
	.zero		1


	//   ....[32]....
        /*125c*/ 	.word	0x00001f00
        /*1260*/ 	.word	0x00000005
        /*1264*/ 	.word	0x00000000
        /*1268*/ 	.short	0x010a
        /*126a*/ 	.byte	0x3f
	.zero		1


	//   ....[33]....
        /*126c*/ 	.word	0x00001f40
        /*1270*/ 	.word	0x00000005
        /*1274*/ 	.word	0x00000000
        /*1278*/ 	.short	0x010a
        /*127a*/ 	.byte	0x3f
	.zero		1


	//   ....[34]....
        /*127c*/ 	.word	0x00002b70
        /*1280*/ 	.word	0x00000005
        /*1284*/ 	.word	0x00000000
        /*1288*/ 	.short	0x0101
        /*128a*/ 	.byte	0x3f
	.zero		1


	//   ....[35]....
        /*128c*/ 	.word	0x00002d90
        /*1290*/ 	.word	0x00000000
        /*1294*/ 	.word	0x00000000
        /*1298*/ 	.short	0x0101
        /*129a*/ 	.byte	0x3f
	.zero		1


	//   ....[36]....
        /*129c*/ 	.word	0x00011630
        /*12a0*/ 	.word	0x0000000c
        /*12a4*/ 	.word	0x00000070
        /*12a8*/ 	.short	0x010a
        /*12aa*/ 	.byte	0x3f
	.zero		1


	//   ....[37]....
        /*12ac*/ 	.word	0x000119d0
        /*12b0*/ 	.word	0x00000002
        /*12b4*/ 	.word	0x000000f8
        /*12b8*/ 	.short	0x0101
        /*12ba*/ 	.byte	0x3f
	.zero		1


	//   ....[38]....
        /*12bc*/ 	.word	0x000121d0
        /*12c0*/ 	.word	0x00000005
        /*12c4*/ 	.word	0x00000000
        /*12c8*/ 	.short	0x010a
        /*12ca*/ 	.byte	0x3f
	.zero		1


	//   ....[39]....
        /*12cc*/ 	.word	0x00012260
        /*12d0*/ 	.word	0x00000007
        /*12d4*/ 	.word	0x00000000
        /*12d8*/ 	.short	0x010a
        /*12da*/ 	.byte	0x3f
	.zero		1


	//   ....[40]....
        /*12dc*/ 	.word	0x000122f0
        /*12e0*/ 	.word	0x00000007
        /*12e4*/ 	.word	0x00000000
        /*12e8*/ 	.short	0x010a
        /*12ea*/ 	.byte	0x3f
	.zero		1


	//   ....[41]....
        /*12ec*/ 	.word	0x00012380
        /*12f0*/ 	.word	0x00000007
        /*12f4*/ 	.word	0x00000000
        /*12f8*/ 	.short	0x010a
        /*12fa*/ 	.byte	0x3f
	.zero		1


	//   ....[42]....
        /*12fc*/ 	.word	0x00012410
        /*1300*/ 	.word	0x00000007
        /*1304*/ 	.word	0x00000000
        /*1308*/ 	.short	0x010a
        /*130a*/ 	.byte	0x3f
	.zero		1


	//   ....[43]....
        /*130c*/ 	.word	0x000124a0
        /*1310*/ 	.word	0x00000007
        /*1314*/ 	.word	0x00000000
        /*1318*/ 	.short	0x010a
        /*131a*/ 	.byte	0x3f
	.zero		1


	//   ....[44]....
        /*131c*/ 	.word	0x00012530
        /*1320*/ 	.word	0x00000007
        /*1324*/ 	.word	0x00000000
        /*1328*/ 	.short	0x010a
        /*132a*/ 	.byte	0x3f
	.zero		1


	//   ....[45]....
        /*132c*/ 	.word	0x000125c0
        /*1330*/ 	.word	0x00000007
        /*1334*/ 	.word	0x00000000
        /*1338*/ 	.short	0x010a
        /*133a*/ 	.byte	0x3f
	.zero		1


	//   ....[46]....
        /*133c*/ 	.word	0x00012650
        /*1340*/ 	.word	0x00000007
        /*1344*/ 	.word	0x00000000
        /*1348*/ 	.short	0x010a
        /*134a*/ 	.byte	0x3f
	.zero		1


	//   ....[47]....
        /*134c*/ 	.word	0x000126e0
        /*1350*/ 	.word	0x00000007
        /*1354*/ 	.word	0x00000000
        /*1358*/ 	.short	0x010a
        /*135a*/ 	.byte	0x3f
	.zero		1


	//   ....[48]....
        /*135c*/ 	.word	0x00012770
        /*1360*/ 	.word	0x00000007
        /*1364*/ 	.word	0x00000000
        /*1368*/ 	.short	0x010a
        /*136a*/ 	.byte	0x3f
	.zero		1


	//   ....[49]....
        /*136c*/ 	.word	0x00012800
        /*1370*/ 	.word	0x00000007
        /*1374*/ 	.word	0x00000000
        /*1378*/ 	.short	0x010a
        /*137a*/ 	.byte	0x3f
	.zero		1


	//   ....[50]....
        /*137c*/ 	.word	0x00012890
        /*1380*/ 	.word	0x00000007
        /*1384*/ 	.word	0x00000000
        /*1388*/ 	.short	0x010a
        /*138a*/ 	.byte	0x3f
	.zero		1


	//   ....[51]....
        /*138c*/ 	.word	0x00012920
        /*1390*/ 	.word	0x00000003
        /*1394*/ 	.word	0x00000000
        /*1398*/ 	.short	0x010a
        /*139a*/ 	.byte	0x3f
	.zero		1


	//   ....[52]....
        /*139c*/ 	.word	0x00012980
        /*13a0*/ 	.word	0x00000003
        /*13a4*/ 	.word	0x00000000
        /*13a8*/ 	.short	0x010a
        /*13aa*/ 	.byte	0x3f
	.zero		1


	//   ....[53]....
        /*13ac*/ 	.word	0x000129d0
        /*13b0*/ 	.word	0x00000005
        /*13b4*/ 	.word	0x00000000
        /*13b8*/ 	.short	0x010a
        /*13ba*/ 	.byte	0x3f
	.zero		1


	//   ....[54]....
        /*13bc*/ 	.word	0x00012aa0
        /*13c0*/ 	.word	0x0000000c
        /*13c4*/ 	.word	0x00000070
        /*13c8*/ 	.short	0x010a
        /*13ca*/ 	.byte	0x3f
	.zero		1


	//   ....[55]....
        /*13cc*/ 	.word	0x00012b70
        /*13d0*/ 	.word	0x00000005
        /*13d4*/ 	.word	0x00000000
        /*13d8*/ 	.short	0x010a
        /*13da*/ 	.byte	0x3f
	.zero		1


	//   ....[56]....
        /*13dc*/ 	.word	0x00012bc0
        /*13e0*/ 	.word	0x00000007
        /*13e4*/ 	.word	0x00000000
        /*13e8*/ 	.short	0x010a
        /*13ea*/ 	.byte	0x3f
	.zero		1


	//   ....[57]....
        /*13ec*/ 	.word	0x00012c10
        /*13f0*/ 	.word	0x00000007
        /*13f4*/ 	.word	0x00000000
        /*13f8*/ 	.short	0x010a
        /*13fa*/ 	.byte	0x3f
	.zero		1


	//   ....[58]....
        /*13fc*/ 	.word	0x00012c60
        /*1400*/ 	.word	0x00000007
        /*1404*/ 	.word	0x00000000
        /*1408*/ 	.short	0x010a
        /*140a*/ 	.byte	0x3f
	.zero		1


	//   ....[59]....
        /*140c*/ 	.word	0x00012cb0
        /*1410*/ 	.word	0x00000007
        /*1414*/ 	.word	0x00000000
        /*1418*/ 	.short	0x010a
        /*141a*/ 	.byte	0x3f
	.zero		1


	//   ....[60]....
        /*141c*/ 	.word	0x00012d00
        /*1420*/ 	.word	0x00000007
        /*1424*/ 	.word	0x00000000
        /*1428*/ 	.short	0x010a
        /*142a*/ 	.byte	0x3f
	.zero		1


	//   ....[61]....
        /*142c*/ 	.word	0x00012d50
        /*1430*/ 	.word	0x00000007
        /*1434*/ 	.word	0x00000000
        /*1438*/ 	.short	0x010a
        /*143a*/ 	.byte	0x3f
	.zero		1


	//   ....[62]....
        /*143c*/ 	.word	0x00012da0
        /*1440*/ 	.word	0x00000007
        /*1444*/ 	.word	0x00000000
        /*1448*/ 	.short	0x010a
        /*144a*/ 	.byte	0x3f
	.zero		1


	//   ....[63]....
        /*144c*/ 	.word	0x00012df0
        /*1450*/ 	.word	0x00000007
        /*1454*/ 	.word	0x00000000
        /*1458*/ 	.short	0x010a
        /*145a*/ 	.byte	0x3f
	.zero		1


	//   ....[64]....
        /*145c*/ 	.word	0x00012e40
        /*1460*/ 	.word	0x00000007
        /*1464*/ 	.word	0x00000000
        /*1468*/ 	.short	0x010a
        /*146a*/ 	.byte	0x3f
	.zero		1


	//   ....[65]....
        /*146c*/ 	.word	0x00012e90
        /*1470*/ 	.word	0x00000007
        /*1474*/ 	.word	0x00000000
        /*1478*/ 	.short	0x010a
        /*147a*/ 	.byte	0x3f
	.zero		1


	//   ....[66]....
        /*147c*/ 	.word	0x00012ee0
        /*1480*/ 	.word	0x00000007
        /*1484*/ 	.word	0x00000000
        /*1488*/ 	.short	0x010a
        /*148a*/ 	.byte	0x3f
	.zero		1


	//   ....[67]....
        /*148c*/ 	.word	0x00012f30
        /*1490*/ 	.word	0x00000007
        /*1494*/ 	.word	0x00000000
        /*1498*/ 	.short	0x010a
        /*149a*/ 	.byte	0x3f
	.zero		1


	//----- nvinfo : EIATTR_NUM_MBARRIERS
	.align		4
.L_37:
        /*149c*/ 	.byte	0x03, 0x38
        /*149e*/ 	.short	0x001e


	//----- nvinfo : EIATTR_EXIT_INSTR_OFFSETS
	.align		4
        /*14a0*/ 	.byte	0x04, 0x1c
        /*14a2*/ 	.short	(.L_39 - .L_38)


	//   ....[0]....
.L_38:
        /*14a4*/ 	.word	0x00000c10


	//   ....[1]....
        /*14a8*/ 	.word	0x000014a0


	//   ....[2]....
        /*14ac*/ 	.word	0x00010c70


	//   ....[3]....
        /*14b0*/ 	.word	0x00011290


	//   ....[4]....
        /*14b4*/ 	.word	0x00012970


	//----- nvinfo : EIATTR_MAX_THREADS
	.align		4
.L_39:
        /*14b8*/ 	.byte	0x04, 0x05
        /*14ba*/ 	.short	(.L_41 - .L_40)
.L_40:
        /*14bc*/ 	.word	0x00000180
        /*14c0*/ 	.word	0x00000001
        /*14c4*/ 	.word	0x00000001


	//----- nvinfo : EIATTR_CRS_STACK_SIZE
	.align		4
.L_41:
        /*14c8*/ 	.byte	0x04, 0x1e
        /*14ca*/ 	.short	(.L_43 - .L_42)
.L_42:
        /*14cc*/ 	.word	0x00000000


	//----- nvinfo : EIATTR_CBANK_PARAM_SIZE
	.align		4
.L_43:
        /*14d0*/ 	.byte	0x03, 0x19
        /*14d2*/ 	.short	0x0470


	//----- nvinfo : EIATTR_PARAM_CBANK
	.align		4
        /*14d4*/ 	.byte	0x04, 0x0a
        /*14d6*/ 	.short	(.L_45 - .L_44)
	.align		4
.L_44:
        /*14d8*/ 	.word	index@(.nv.constant0._ZN7cutlass13device_kernelINS_4gemm6kernel13GemmUniversalIN4cute5tupleIJiiiiEEENS1_10collective13CollectiveMmaINS1_34MainloopSm90TmaGmmaWarpSpecializedILi14ENS5_IJNS4_1CILi2EEENSA_ILi1EEESC_EEENS1_35KernelTmaWarpSpecializedCooperativeEEENS5_IJNSA_ILi256EEESG_NSA_ILi32EEEEEEaNS5_IJlSC_lEEEaSJ_NS4_8TiledMMAINS4_8MMA_AtomIJNS4_4SM904GMMA27MMA_64x256x32_S32S8S8_SS_TNEEEENS4_6LayoutISD_NS5_IJSC_NSA_ILi0EEESR_EEEEENS5_IJNS4_10UnderscoreESU_SU_EEEEENS4_13SM90_TMA_LOADENS4_14ComposedLayoutINS4_7SwizzleILi1ELi4ELi3EEENS4_18smem_ptr_flag_bitsILi8EEENSQ_INS5_IJNSA_ILi8EEESH_EEENS5_IJSH_SC_EEEEEEEvNS4_8identityENS4_23SM90_TMA_LOAD_MULTICASTES17_vS18_EENS_8epilogue10collective6detail29Sm90TmaWarpSpecializedAdapterINS1C_15DefaultEpilogueIaSJ_SJ_NS1B_6thread17LinearCombinationIaLi1EiiLNS1G_9ScaleType4KindE0ELNS_15FloatRoundStyleE2EaEENS1_15EpilogueDefaultEEEEEvvEEEEvNT_6ParamsE)
        /*14dc*/ 	.short	0x0210
        /*14de*/ 	.short	0x0470


	//----- nvinfo : EIATTR_SW_WAR
	.align		4
.L_45:
        /*14e0*/ 	.byte	0x04, 0x36
        /*14e2*/ 	.short	(.L_47 - .L_46)
.L_46:
        /*14e4*/ 	.word	0x00000008
.L_47:


//--------------------- .nv.callgraph             --------------------------
	.section	.nv.callgraph,"",@"SHT_CUDA_CALLGRAPH"
	.align	4
	.sectionentsize	8
	.align		4
        /*0000*/ 	.word	0x00000000
	.align		4
        /*0004*/ 	.word	0xffffffff
	.align		4
        /*0008*/ 	.word	index@(_ZN7cutlass13device_kernelINS_4gemm6kernel13GemmUniversalIN4cute5tupleIJiiiiEEENS1_10collective13CollectiveMmaINS1_34MainloopSm90TmaGmmaWarpSpecializedILi14ENS5_IJNS4_1CILi2EEENSA_ILi1EEESC_EEENS1_35KernelTmaWarpSpecializedCooperativeEEENS5_IJNSA_ILi256EEESG_NSA_ILi32EEEEEEaNS5_IJlSC_lEEEaSJ_NS4_8TiledMMAINS4_8MMA_AtomIJNS4_4SM904GMMA27MMA_64x256x32_S32S8S8_SS_TNEEEENS4_6LayoutISD_NS5_IJSC_NSA_ILi0EEESR_EEEEENS5_IJNS4_10UnderscoreESU_SU_EEEEENS4_13SM90_TMA_LOADENS4_14ComposedLayoutINS4_7SwizzleILi1ELi4ELi3EEENS4_18smem_ptr_flag_bitsILi8EEENSQ_INS5_IJNSA_ILi8EEESH_EEENS5_IJSH_SC_EEEEEEEvNS4_8identityENS4_23SM90_TMA_LOAD_MULTICASTES17_vS18_EENS_8epilogue10collective6detail29Sm90TmaWarpSpecializedAdapterINS1C_15DefaultEpilogueIaSJ_SJ_NS1B_6thread17LinearCombinationIaLi1EiiLNS1G_9ScaleType4KindE0ELNS_15FloatRoundStyleE2EaEENS1_15EpilogueDefaultEEEEEvvEEEEvNT_6ParamsE)
	.align		4
        /*000c*/ 	.word	index@(__assertfail)
	.align		4
        /*0010*/ 	.word	0x00000000
	.align		4
        /*0014*/ 	.word	0xfffffffe
	.align		4
        /*0018*/ 	.word	0x00000000
	.align		4
        /*001c*/ 	.word	0xfffffffd
	.align		4
        /*0020*/ 	.word	0x00000000
	.align		4
        /*0024*/ 	.word	0xfffffffc


//--------------------- .nv.constant4             --------------------------
	.section	.nv.constant4,"a",@progbits
	.align	8
	.align		8
.nv.constant4:
        /*0000*/ 	.dword	__assertfail
	.align		8
        /*0008*/ 	.dword	__unnamed_1
	.align		8
        /*0010*/ 	.dword	_ZN40_INTERNAL_f68d6dd0_4_k_cu_a86cf4c7_170174cuda3std3__45__cpo5beginE
	.align		8
        /*0018*/ 	.dword	_ZN40_INTERNAL_f68d6dd0_4_k_cu_a86cf4c7_170174cuda3std3__45__cpo3endE
	.align		8
        /*0020*/ 	.dword	_ZN40_INTERNAL_f68d6dd0_4_k_cu_a86cf4c7_170174cuda3std3__45__cpo6cbeginE
	.align		8
        /*0028*/ 	.dword	_ZN40_INTERNAL_f68d6dd0_4_k_cu_a86cf4c7_170174cuda3std3__45__cpo4cendE
	.align		8
        /*0030*/ 	.dword	_ZN40_INTERNAL_f68d6dd0_4_k_cu_a86cf4c7_170174cuda3std3__442_GLOBAL__N__f68d6dd0_4_k_cu_a86cf4c7_170176ignoreE
	.align		8
        /*0038*/ 	.dword	_ZN40_INTERNAL_f68d6dd0_4_k_cu_a86cf4c7_170174cuda3std3__419piecewise_constructE
	.align		8
        /*0040*/ 	.dword	_ZN40_INTERNAL_f68d6dd0_4_k_cu_a86cf4c7_170174cuda3std3__48in_placeE
	.align		8
        /*0048*/ 	.dword	_ZN40_INTERNAL_f68d6dd0_4_k_cu_a86cf4c7_170174cuda3std6ranges3__45__cpo4swapE
	.align		8
        /*0050*/ 	.dword	_ZN40_INTERNAL_f68d6dd0_4_k_cu_a86cf4c7_170174cuda3std6ranges3__45__cpo9iter_moveE
	.align		8
        /*0058*/ 	.dword	_ZN40_INTERNAL_f68d6dd0_4_k_cu_a86cf4c7_170174cute7productE
	.align		8
        /*0060*/ 	.dword	_ZN40_INTERNAL_f68d6dd0_4_k_cu_a86cf4c7_170174cute1_E
	.align		8
        /*0068*/ 	.dword	$str$22
	.align		8
        /*0070*/ 	.dword	$str$23


//--------------------- .text._ZN7cutlass13device_kernelINS_4gemm6kernel13GemmUniversalIN4cute5tupleIJiiiiEEENS1_10collective13CollectiveMmaINS1_34MainloopSm90TmaGmmaWarpSpecializedILi14ENS5_IJNS4_1CILi2EEENSA_ILi1EEESC_EEENS1_35KernelTmaWarpSpecializedCooperativeEEENS5_IJNSA_ILi256EEESG_NSA_ILi32EEEEEEaNS5_IJlSC_lEEEaSJ_NS4_8TiledMMAINS4_8MMA_AtomIJNS4_4SM904GMMA27MMA_64x256x32_S32S8S8_SS_TNEEEENS4_6LayoutISD_NS5_IJSC_NSA_ILi0EEESR_EEEEENS5_IJNS4_10UnderscoreESU_SU_EEEEENS4_13SM90_TMA_LOADENS4_14ComposedLayoutINS4_7SwizzleILi1ELi4ELi3EEENS4_18smem_ptr_flag_bitsILi8EEENSQ_INS5_IJNSA_ILi8EEESH_EEENS5_IJSH_SC_EEEEEEEvNS4_8identityENS4_23SM90_TMA_LOAD_MULTICASTES17_vS18_EENS_8epilogue10collective6detail29Sm90TmaWarpSpecializedAdapterINS1C_15DefaultEpilogueIaSJ_SJ_NS1B_6thread17LinearCombinationIaLi1EiiLNS1G_9ScaleType4KindE0ELNS_15FloatRoundStyleE2EaEENS1_15EpilogueDefaultEEEEEvvEEEEvNT_6ParamsE --------------------------
	.section	.text._ZN7cutlass13device_kernelINS_4gemm6kernel13GemmUniversalIN4cute5tupleIJiiiiEEENS1_10collective13CollectiveMmaINS1_34MainloopSm90TmaGmmaWarpSpecializedILi14ENS5_IJNS4_1CILi2EEENSA_ILi1EEESC_EEENS1_35KernelTmaWarpSpecializedCooperativeEEENS5_IJNSA_ILi256EEESG_NSA_ILi32EEEEEEaNS5_IJlSC_lEEEaSJ_NS4_8TiledMMAINS4_8MMA_AtomIJNS4_4SM904GMMA27MMA_64x256x32_S32S8S8_SS_TNEEEENS4_6LayoutISD_NS5_IJSC_NSA_ILi0EEESR_EEEEENS5_IJNS4_10UnderscoreESU_SU_EEEEENS4_13SM90_TMA_LOADENS4_14ComposedLayoutINS4_7SwizzleILi1ELi4ELi3EEENS4_18smem_ptr_flag_bitsILi8EEENSQ_INS5_IJNSA_ILi8EEESH_EEENS5_IJSH_SC_EEEEEEEvNS4_8identityENS4_23SM90_TMA_LOAD_MULTICASTES17_vS18_EENS_8epilogue10collective6detail29Sm90TmaWarpSpecializedAdapterINS1C_15DefaultEpilogueIaSJ_SJ_NS1B_6thread17LinearCombinationIaLi1EiiLNS1G_9ScaleType4KindE0ELNS_15FloatRoundStyleE2EaEENS1_15EpilogueDefaultEEEEEvvEEEEvNT_6ParamsE,"ax",@progbits
	.align	128
.text._ZN7cutlass13device_kernelINS_4gemm6kernel13GemmUniversalIN4cute5tupleIJiiiiEEENS1_10collective13CollectiveMmaINS1_34MainloopSm90TmaGmmaWarpSpecializedILi14ENS5_IJNS4_1CILi2EEENSA_ILi1EEESC_EEENS1_35KernelTmaWarpSpecializedCooperativeEEENS5_IJNSA_ILi256EEESG_NSA_ILi32EEEEEEaNS5_IJlSC_lEEEaSJ_NS4_8TiledMMAINS4_8MMA_AtomIJNS4_4SM904GMMA27MMA_64x256x32_S32S8S8_SS_TNEEEENS4_6LayoutISD_NS5_IJSC_NSA_ILi0EEESR_EEEEENS5_IJNS4_10UnderscoreESU_SU_EEEEENS4_13SM90_TMA_LOADENS4_14ComposedLayoutINS4_7SwizzleILi1ELi4ELi3EEENS4_18smem_ptr_flag_bitsILi8EEENSQ_INS5_IJNSA_ILi8EEESH_EEENS5_IJSH_SC_EEEEEEEvNS4_8identityENS4_23SM90_TMA_LOAD_MULTICASTES17_vS18_EENS_8epilogue10collective6detail29Sm90TmaWarpSpecializedAdapterINS1C_15DefaultEpilogueIaSJ_SJ_NS1B_6thread17LinearCombinationIaLi1EiiLNS1G_9ScaleType4KindE0ELNS_15FloatRoundStyleE2EaEENS1_15EpilogueDefaultEEEEEvvEEEEvNT_6ParamsE:
        .type           _ZN7cutlass13device_kernelINS_4gemm6kernel13GemmUniversalIN4cute5tupleIJiiiiEEENS1_10collective13CollectiveMmaINS1_34MainloopSm90TmaGmmaWarpSpecializedILi14ENS5_IJNS4_1CILi2EEENSA_ILi1EEESC_EEENS1_35KernelTmaWarpSpecializedCooperativeEEENS5_IJNSA_ILi256EEESG_NSA_ILi32EEEEEEaNS5_IJlSC_lEEEaSJ_NS4_8TiledMMAINS4_8MMA_AtomIJNS4_4SM904GMMA27MMA_64x256x32_S32S8S8_SS_TNEEEENS4_6LayoutISD_NS5_IJSC_NSA_ILi0EEESR_EEEEENS5_IJNS4_10UnderscoreESU_SU_EEEEENS4_13SM90_TMA_LOADENS4_14ComposedLayoutINS4_7SwizzleILi1ELi4ELi3EEENS4_18smem_ptr_flag_bitsILi8EEENSQ_INS5_IJNSA_ILi8EEESH_EEENS5_IJSH_SC_EEEEEEEvNS4_8identityENS4_23SM90_TMA_LOAD_MULTICASTES17_vS18_EENS_8epilogue10collective6detail29Sm90TmaWarpSpecializedAdapterINS1C_15DefaultEpilogueIaSJ_SJ_NS1B_6thread17LinearCombinationIaLi1EiiLNS1G_9ScaleType4KindE0ELNS_15FloatRoundStyleE2EaEENS1_15EpilogueDefaultEEEEEvvEEEEvNT_6ParamsE,@function
        .size           _ZN7cutlass13device_kernelINS_4gemm6kernel13GemmUniversalIN4cute5tupleIJiiiiEEENS1_10collective13CollectiveMmaINS1_34MainloopSm90TmaGmmaWarpSpecializedILi14ENS5_IJNS4_1CILi2EEENSA_ILi1EEESC_EEENS1_35KernelTmaWarpSpecializedCooperativeEEENS5_IJNSA_ILi256EEESG_NSA_ILi32EEEEEEaNS5_IJlSC_lEEEaSJ_NS4_8TiledMMAINS4_8MMA_AtomIJNS4_4SM904GMMA27MMA_64x256x32_S32S8S8_SS_TNEEEENS4_6LayoutISD_NS5_IJSC_NSA_ILi0EEESR_EEEEENS5_IJNS4_10UnderscoreESU_SU_EEEEENS4_13SM90_TMA_LOADENS4_14ComposedLayoutINS4_7SwizzleILi1ELi4ELi3EEENS4_18smem_ptr_flag_bitsILi8EEENSQ_INS5_IJNSA_ILi8EEESH_EEENS5_IJSH_SC_EEEEEEEvNS4_8identityENS4_23SM90_TMA_LOAD_MULTICASTES17_vS18_EENS_8epilogue10collective6detail29Sm90TmaWarpSpecializedAdapterINS1C_15DefaultEpilogueIaSJ_SJ_NS1B_6thread17LinearCombinationIaLi1EiiLNS1G_9ScaleType4KindE0ELNS_15FloatRoundStyleE2EaEENS1_15EpilogueDefaultEEEEEvvEEEEvNT_6ParamsE,(.L_x_608 - _ZN7cutlass13device_kernelINS_4gemm6kernel13GemmUniversalIN4cute5tupleIJiiiiEEENS1_10collective13CollectiveMmaINS1_34MainloopSm90TmaGmmaWarpSpecializedILi14ENS5_IJNS4_1CILi2EEENSA_ILi1EEESC_EEENS1_35KernelTmaWarpSpecializedCooperativeEEENS5_IJNSA_ILi256EEESG_NSA_ILi32EEEEEEaNS5_IJlSC_lEEEaSJ_NS4_8TiledMMAINS4_8MMA_AtomIJNS4_4SM904GMMA27MMA_64x256x32_S32S8S8_SS_TNEEEENS4_6LayoutISD_NS5_IJSC_NSA_ILi0EEESR_EEEEENS5_IJNS4_10UnderscoreESU_SU_EEEEENS4_13SM90_TMA_LOADENS4_14ComposedLayoutINS4_7SwizzleILi1ELi4ELi3EEENS4_18smem_ptr_flag_bitsILi8EEENSQ_INS5_IJNSA_ILi8EEESH_EEENS5_IJSH_SC_EEEEEEEvNS4_8identityENS4_23SM90_TMA_LOAD_MULTICASTES17_vS18_EENS_8epilogue10collective6detail29Sm90TmaWarpSpecializedAdapterINS1C_15DefaultEpilogueIaSJ_SJ_NS1B_6thread17LinearCombinationIaLi1EiiLNS1G_9ScaleType4KindE0ELNS_15FloatRoundStyleE2EaEENS1_15EpilogueDefaultEEEEEvvEEEEvNT_6ParamsE)
        .other          _ZN7cutlass13device_kernelINS_4gemm6kernel13GemmUniversalIN4cute5tupleIJiiiiEEENS1_10collective13CollectiveMmaINS1_34MainloopSm90TmaGmmaWarpSpecializedILi14ENS5_IJNS4_1CILi2EEENSA_ILi1EEESC_EEENS1_35KernelTmaWarpSpecializedCooperativeEEENS5_IJNSA_ILi256EEESG_NSA_ILi32EEEEEEaNS5_IJlSC_lEEEaSJ_NS4_8TiledMMAINS4_8MMA_AtomIJNS4_4SM904GMMA27MMA_64x256x32_S32S8S8_SS_TNEEEENS4_6LayoutISD_NS5_IJSC_NSA_ILi0EEESR_EEEEENS5_IJNS4_10UnderscoreESU_SU_EEEEENS4_13SM90_TMA_LOADENS4_14ComposedLayoutINS4_7SwizzleILi1ELi4ELi3EEENS4_18smem_ptr_flag_bitsILi8EEENSQ_INS5_IJNSA_ILi8EEESH_EEENS5_IJSH_SC_EEEEEEEvNS4_8identityENS4_23SM90_TMA_LOAD_MULTICASTES17_vS18_EENS_8epilogue10collective6detail29Sm90TmaWarpSpecializedAdapterINS1C_15DefaultEpilogueIaSJ_SJ_NS1B_6thread17LinearCombinationIaLi1EiiLNS1G_9ScaleType4KindE0ELNS_15FloatRoundStyleE2EaEENS1_15EpilogueDefaultEEEEEvvEEEEvNT_6ParamsE,@"STO_CUDA_ENTRY STV_DEFAULT"
_ZN7cutlass13device_kernelINS_4gemm6kernel13GemmUniversalIN4cute5tupleIJiiiiEEENS1_10collective13CollectiveMmaINS1_34MainloopSm90TmaGmmaWarpSpecializedILi14ENS5_IJNS4_1CILi2EEENSA_ILi1EEESC_EEENS1_35KernelTmaWarpSpecializedCooperativeEEENS5_IJNSA_ILi256EEESG_NSA_ILi32EEEEEEaNS5_IJlSC_lEEEaSJ_NS4_8TiledMMAINS4_8MMA_AtomIJNS4_4SM904GMMA27MMA_64x256x32_S32S8S8_SS_TNEEEENS4_6LayoutISD_NS5_IJSC_NSA_ILi0EEESR_EEEEENS5_IJNS4_10UnderscoreESU_SU_EEEEENS4_13SM90_TMA_LOADENS4_14ComposedLayoutINS4_7SwizzleILi1ELi4ELi3EEENS4_18smem_ptr_flag_bitsILi8EEENSQ_INS5_IJNSA_ILi8EEESH_EEENS5_IJSH_SC_EEEEEEEvNS4_8identityENS4_23SM90_TMA_LOAD_MULTICASTES17_vS18_EENS_8epilogue10collective6detail29Sm90TmaWarpSpecializedAdapterINS1C_15DefaultEpilogueIaSJ_SJ_NS1B_6thread17LinearCombinationIaLi1EiiLNS1G_9ScaleType4KindE0ELNS_15FloatRoundStyleE2EaEENS1_15EpilogueDefaultEEEEEvvEEEEvNT_6ParamsE:
[----:B------:R-:W0:Y:S02]  /*0000*/  LDC R1, c[0x0][0x28] ;  /* 0x00000a00ff017b82 */ /* 0x000e240000000800 */
[----:B0-----:R-:W-:Y:S01]  /*0010*/  VIADD R1, R1, 0xfffffd40 ;  /* 0xfffffd4001017836 */ /* 0x001fe20000000000 */
[----:B------:R-:W0:Y:S01]  /*0020*/  S2R R4, SR_TID.X ;  /* 0x0000000000047919 */ /* 0x000e220000002100 */
[----:B------:R-:W-:Y:S01]  /*0030*/  ELECT P0, URZ, PT ;  /* 0x00000000003f782f */ /* 0x000fe20003800000 */
[----:B------:R-:W-:Y:S01]  /*0040*/  BSSY B0, `(.L_x_0) ;  /* 0x0000015000007945 */ /* 0x000fe20003800000 */
[--C-:B0-----:R-:W-:Y:S02]  /*0050*/  SHF.R.U32.HI R0, RZ, 0x5, R4.reuse ;  /* 0x00000005ff007819 */ /* 0x101fe40000011604 */
[----:B------:R-:W-:-:S03]  /*0060*/  SHF.R.U32.HI R2, RZ, 0x7, R4 ;  /* 0x00000007ff027819 */ /* 0x000fc60000011604 */
[----:B------:R-:W0:Y:S04]  /*0070*/  SHFL.IDX PT, R3, R0, RZ, 0x1f ;  /* 0x00001fff00037589 */ /* 0x000e2800000e0000 */
[----:B------:R-:W1:Y:S01]  /*0080*/  SHFL.IDX PT, R2, R2, RZ, 0x1f ;  /* 0x00001fff02027589 */ /* 0x000e6200000e0000 */
[----:B0-----:R-:W-:Y:S02]  /*0090*/  R2UR UR9, R3 ;  /* 0x00000000030972ca */ /* 0x001fe400000e0000 */
[----:B-1----:R-:W-:-:S11]  /*00a0*/  R2UR UR5, R2 ;  /* 0x00000000020572ca */ /* 0x002fd600000e0000 */
[----:B------:R-:W-:Y:S02]  /*00b0*/  USHF.R.S32.HI UR4, URZ, 0x1f, UR9 ;  /* 0x0000001f3f047899 */ /* 0x000fe40008011409 */
[----:B------:R-:W-:Y:S02]  /*00c0*/  ISETP.NE.OR P0, PT, RZ, UR9, !P0 ;  /* 0x00000009ff007c0c */ /* 0x000fe4000c705670 */
[----:B------:R-:W-:-:S04]  /*00d0*/  ULEA.HI UR4, UR4, UR9, URZ, 0x2 ;  /* 0x0000000904047291 */ /* 0x000fc8000f8f103f */
[----:B------:R-:W-:-:S04]  /*00e0*/  ULOP3.LUT UR4, UR4, 0xfffffffc, URZ, 0xc0, !UPT ;  /* 0xfffffffc04047892 */ /* 0x000fc8000f8ec03f */
[----:B------:R-:W-:-:S03]  /*00f0*/  UIADD3 UR9, UR9, -UR4, URZ ;  /* 0x8000000409097290 */ /* 0x000fc6000fffe03f */
[----:B------:R-:W-:Y:S09]  /*0100*/  @P0 BRA `(.L_x_1) ;  /* 0x0000000000200947 */ /* 0x000ff20003800000 */
[----:B------:R-:W-:Y:S02]  /*0110*/  ULDC.64 UR6, c[0x0][0x198] ;  /* 0x0000660000067ab9 */ /* 0x000fe40000000a00 */
[----:B------:R-:W-:Y:S02]  /*0120*/  UIADD3 UR10, UP0, UR6, 0xf0, URZ ;  /* 0x000000f0060a7890 */ /* 0x000fe4000ff1e03f */
[----:B------:R-:W-:Y:S02]  /*0130*/  UIADD3 UR6, UP1, UR6, 0x1f0, URZ ;  /* 0x000001f006067890 */ /* 0x000fe4000ff3e03f */
[----:B------:R-:W-:Y:S02]  /*0140*/  UIADD3.X UR11, URZ, UR7, URZ, UP0, !UPT ;  /* 0x000000073f0b7290 */ /* 0x000fe400087fe43f */
[----:B------:R-:W-:-:S07]  /*0150*/  UIADD3.X UR7, URZ, UR7, URZ, UP1, !UPT ;  /* 0x000000073f077290 */ /* 0x000fce0008ffe43f */
[----:B------:R0:W-:Y:S02]  /*0160*/  UTMACCTL.PF [UR10] ;  /* 0x000000000a0079b9 */ /* 0x0001e40008040000 */
[----:B------:R0:W-:Y:S02]  /*0170*/  UTMACCTL.PF [UR6] ;  /* 0x00000000060079b9 */ /* 0x0001e40008040000 */
[----:B0-----:R-:W-:Y:S01]  /*0180*/  NOP ;  /* 0x0000000000007918 */ /* 0x001fe20000000000 */
.L_x_1:
[----:B------:R-:W-:Y:S05]  /*0190*/  BSYNC B0 ;  /* 0x0000000000007941 */ /* 0x000fea0003800000 */
.L_x_0:
[----:B------:R-:W0:Y:S01]  /*01a0*/  SHFL.IDX PT, R2, R0, RZ, 0x1f ;  /* 0x00001fff00027589 */ /* 0x000e2200000e0000 */
[----:B------:R-:W-:Y:S01]  /*01b0*/  UISETP.NE.AND UP0, UPT, UR9, 0x3, UPT ;  /* 0x000000030900788c */ /* 0x000fe2000bf05270 */
[----:B------:R-:W-:Y:S01]  /*01c0*/  ISETP.NE.AND P1, PT, RZ, UR5, PT ;  /* 0x00000005ff007c0c */ /* 0x000fe2000bf25270 */
[----:B------:R-:W-:Y:S02]  /*01d0*/  UIADD3 UR16, UR5, -0x1, URZ ;  /* 0xffffffff05107890 */ /* 0x000fe4000fffe03f */
[----:B------:R-:W-:Y:S02]  /*01e0*/  UISETP.EQ.OR UP0, UPT, UR9, URZ, !UP0 ;  /* 0x0000003f0900728c */ /* 0x000fe4000c702670 */
[----:B------:R-:W-:Y:S02]  /*01f0*/  UISETP.GE.U32.AND UP1, UPT, UR16, 0x2, UPT ;  /* 0x000000021000788c */ /* 0x000fe4000bf26070 */
[----:B------:R-:W-:-:S04]  /*0200*/  UISETP.EQ.AND UP0, UPT, UR5, URZ, UP0 ;  /* 0x0000003f0500728c */ /* 0x000fc80008702270 */
[----:B------:R-:W-:-:S04]  /*0210*/  USEL UR40, URZ, 0x1, !UP0 ;  /* 0x000000013f287887 */ /* 0x000fc8000c000000 */
[----:B------:R-:W-:Y:S01]  /*0220*/  USEL UR40, UR40, 0x2, UP1 ;  /* 0x0000000228287887 */ /* 0x000fe20008800000 */
[----:B0-----:R-:W-:-:S13]  /*0230*/  ISETP.NE.AND P0, PT, R2, RZ, PT ;  /* 0x000000ff0200720c */ /* 0x001fda0003f05270 */
[----:B------:R-:W-:Y:S05]  /*0240*/  @P0 BRA `(.L_x_2) ;  /* 0x0000000000b40947 */ /* 0x000fea0003800000 */
[----:B------:R-:W-:Y:S01]  /*0250*/  ELECT P0, URZ, PT ;  /* 0x00000000003f782f */ /* 0x000fe20003800000 */
[----:B------:R-:W-:-:S12]  /*0260*/  BSSY B0, `(.L_x_2) ;  /* 0x000002b000007945 */ /* 0x000fd80003800000 */
[----:B------:R-:W-:Y:S05]  /*0270*/  @!P0 BRA `(.L_x_3) ;  /* 0x0000000000a48947 */ /* 0x000fea0003800000 */
[----:B------:R-:W0:Y:S01]  /*0280*/  S2UR UR8, SR_CgaCtaId ;  /* 0x00000000000879c3 */ /* 0x000e220000008800 */
[----:B------:R-:W-:Y:S01]  /*0290*/  UMOV UR4, 0x400 ;  /* 0x0000040000047882 */ /* 0x000fe20000000000 */
[----:B------:R-:W-:Y:S01]  /*02a0*/  UMOV UR5, 0x1 ;  /* 0x0000000100057882 */ /* 0x000fe20000000000 */
[----:B------:R-:W-:Y:S02]  /*02b0*/  UMOV UR6, 0x4 ;  /* 0x0000000400067882 */ /* 0x000fe40000000000 */
[----:B------:R-:W-:-:S04]  /*02c0*/  UIADD3 UR6, -UR6, 0x100000, URZ ;  /* 0x0010000006067890 */ /* 0x000fc8000fffe13f */
[----:B------:R-:W-:Y:S02]  /*02d0*/  USHF.L.U32 UR7, UR6, 0xb, URZ ;  /* 0x0000000b06077899 */ /* 0x000fe4000800063f */
[----:B------:R-:W-:Y:S02]  /*02e0*/  USHF.L.U32 UR6, UR6, 0x1, URZ ;  /* 0x0000000106067899 */ /* 0x000fe4000800063f */
[----:B0-----:R-:W-:Y:S02]  /*02f0*/  ULEA UR8, UR8, UR4, 0x18 ;  /* 0x0000000408087291 */ /* 0x001fe4000f8ec03f */
[----:B------:R-:W-:-:S04]  /*0300*/  UIADD3 UR4, -UR5, 0x100000, URZ ;  /* 0x0010000005047890 */ /* 0x000fc8000fffe13f */
[----:B------:R-:W-:Y:S02]  /*0310*/  USHF.L.U32 UR5, UR4, 0xb, URZ ;  /* 0x0000000b04057899 */ /* 0x000fe4000800063f */
[----:B------:R-:W-:Y:S01]  /*0320*/  USHF.L.U32 UR4, UR4, 0x1, URZ ;  /* 0x0000000104047899 */ /* 0x000fe2000800063f */
[----:B------:R-:W0:Y:S11]  /*0330*/  FENCE.VIEW.ASYNC.S ;  /* 0x00000000000073c6 */ /* 0x000e360000000000 */
[----:B0-----:R0:W1:Y:S01]  /*0340*/  SYNCS.EXCH.64 URZ, [UR8], UR4 ;  /* 0x00000004083f75b2 */ /* 0x0010620008000100 */
[----:B------:R0:W2:Y:S01]  /*0350*/  SYNCS.EXCH.64 URZ, [UR8+0x70], UR6 ;  /* 0x00007006083f75b2 */ /* 0x0000a20008000100 */
[----:B------:R0:W3:Y:S01]  /*0360*/  SYNCS.EXCH.64 URZ, [UR8+0x8], UR4 ;  /* 0x00000804083f75b2 */ /* 0x0000e20008000100 */
[----:B------:R0:W4:Y:S01]  /*0370*/  SYNCS.EXCH.64 URZ, [UR8+0x78], UR6 ;  /* 0x00007806083f75b2 */ /* 0x0001220008000100 */
[----:B------:R0:W0:Y:S01]  /*0380*/  SYNCS.EXCH.64 URZ, [UR8+0x10], UR4 ;  /* 0x00001004083f75b2 */ /* 0x0000220008000100 */
        /* <DEDUP_REMOVED lines=23> */
[----:B-1234-:R-:W-:Y:S01]  /*0500*/  NOP ;  /* 0x0000000000007918 */ /* 0x01efe20000000000 */
.L_x_3:
[----:B0-----:R-:W-:Y:S05]  /*0510*/  BSYNC B0 ;  /* 0x0000000000007941 */ /* 0x001fea0003800000 */
.L_x_2:
[----:B------:R-:W0:Y:S01]  /*0520*/  S2UR UR13, SR_CTAID.X ;  /* 0x00000000000d79c3 */ /* 0x000e220000002500 */
[----:B------:R-:W-:Y:S01]  /*0530*/  SHF.R.S32.HI R3, RZ, 0x1f, R4 ;  /* 0x0000001fff037819 */ /* 0x000fe20000011404 */
[----:B------:R1:W2:Y:S01]  /*0540*/  SHFL.IDX PT, R6, R0, RZ, 0x1f ;  /* 0x00001fff00067589 */ /* 0x0002a200000e0000 */
[----:B------:R-:W-:Y:S01]  /*0550*/  ULDC UR4, c[0x0][0x150] ;  /* 0x0000540000047ab9 */ /* 0x000fe20000000800 */
[----:B------:R-:W-:Y:S02]  /*0560*/  ELECT P0, URZ, PT ;  /* 0x00000000003f782f */ /* 0x000fe40003800000 */
[----:B------:R-:W-:Y:S01]  /*0570*/  LEA.HI R3, R3, R4, RZ, 0x7 ;  /* 0x0000000403037211 */ /* 0x000fe200078f38ff */
[----:B------:R-:W-:Y:S01]  /*0580*/  ULDC UR5, c[0x0][0x154] ;  /* 0x0000550000057ab9 */ /* 0x000fe20000000800 */
[----:B------:R-:W-:Y:S01]  /*0590*/  SHF.R.S32.HI R7, RZ, 0x1f, R2 ;  /* 0x0000001fff077819 */ /* 0x000fe20000011402 */
[----:B------:R-:W3:Y:S01]  /*05a0*/  S2UR UR10, SR_CTAID.Y ;  /* 0x00000000000a79c3 */ /* 0x000ee20000002600 */
[----:B------:R-:W-:Y:S01]  /*05b0*/  LOP3.LUT R3, R3, 0xffffff80, RZ, 0xc0, !PT ;  /* 0xffffff8003037812 */ /* 0x000fe200078ec0ff */
[----:B------:R-:W-:Y:S01]  /*05c0*/  ULDC UR8, c[0x0][0x144] ;  /* 0x0000510000087ab9 */ /* 0x000fe20000000800 */
[----:B------:R-:W-:Y:S01]  /*05d0*/  LEA.HI R7, R7, R2, RZ, 0x2 ;  /* 0x0000000207077211 */ /* 0x000fe200078f10ff */
[----:B------:R-:W-:Y:S01]  /*05e0*/  NOP ;  /* 0x0000000000007918 */ /* 0x000fe20000000000 */
[----:B------:R-:W-:Y:S01]  /*05f0*/  NOP ;  /* 0x0000000000007918 */ /* 0x000fe20000000000 */
[----:B------:R-:W-:Y:S01]  /*0600*/  IMAD.IADD R3, R4, 0x1, -R3 ;  /* 0x0000000104037824 */ /* 0x000fe200078e0a03 */
[----:B------:R-:W-:Y:S01]  /*0610*/  LOP3.LUT R7, R7, 0x3ffffffc, RZ, 0xc0, !PT ;  /* 0x3ffffffc07077812 */ /* 0x000fe200078ec0ff */
[----:B------:R-:W-:Y:S01]  /*0620*/  ULDC UR11, c[0x0][0x148] ;  /* 0x00005200000b7ab9 */ /* 0x000fe20000000800 */
[----:B------:R-:W-:-:S02]  /*0630*/  IMAD.MOV.U32 R19, RZ, RZ, 0x1 ;  /* 0x00000001ff137424 */ /* 0x000fc400078e00ff */
[----:B------:R-:W-:Y:S01]  /*0640*/  SHF.R.S32.HI R4, RZ, 0x1f, R3 ;  /* 0x0000001fff047819 */ /* 0x000fe20000011403 */
[----:B------:R-:W-:-:S03]  /*0650*/  IMAD.IADD R2, R2, 0x1, -R7 ;  /* 0x0000000102027824 */ /* 0x000fc600078e0a07 */
[----:B------:R-:W-:Y:S02]  /*0660*/  LEA.HI R4, R4, R3, RZ, 0x3 ;  /* 0x0000000304047211 */ /* 0x000fe400078f18ff */
[----:B0-----:R-:W-:Y:S02]  /*0670*/  I2FP.F32.U32 R5, UR13 ;  /* 0x0000000d00057c45 */ /* 0x001fe40008201000 */
[--C-:B-1----:R-:W-:Y:S02]  /*0680*/  SHF.R.S32.HI R0, RZ, 0x3, R4.reuse ;  /* 0x00000003ff007819 */ /* 0x102fe40000011404 */
[----:B--2---:R-:W-:Y:S01]  /*0690*/  ISETP.NE.OR P0, PT, R6, RZ, !P0 ;  /* 0x000000ff0600720c */ /* 0x004fe20004705670 */
[----:B------:R-:W-:Y:S01]  /*06a0*/  FMUL R8, R5, UR4 ;  /* 0x0000000405087c20 */ /* 0x000fe20008400000 */
[----:B------:R-:W-:-:S04]  /*06b0*/  SHF.R.S32.HI R5, RZ, 0x1f, R4 ;  /* 0x0000001fff057819 */ /* 0x000fc80000011404 */
[----:B------:R-:W-:Y:S01]  /*06c0*/  LEA.HI R5, R5, R0, RZ, 0x2 ;  /* 0x0000000005057211 */ /* 0x000fe200078f10ff */
[----:B------:R-:W0:Y:S03]  /*06d0*/  F2I.U32.TRUNC.NTZ R8, R8 ;  /* 0x0000000800087305 */ /* 0x000e26000020f000 */
[----:B------:R-:W-:-:S03]  /*06e0*/  LOP3.LUT R5, R5, 0xfffffffc, RZ, 0xc0, !PT ;  /* 0xfffffffc05057812 */ /* 0x000fc600078ec0ff */
[----:B------:R-:W-:Y:S01]  /*06f0*/  VOTEU.ALL UP0, P0 ;  /* 0x00000000003f7886 */ /* 0x000fe20000000000 */
[----:B------:R-:W-:Y:S01]  /*0700*/  VOTEU.ALL UP1, P0 ;  /* 0x00000000003f7886 */ /* 0x000fe20000020000 */
[----:B------:R-:W-:Y:S01]  /*0710*/  IMAD.IADD R5, R0, 0x1, -R5 ;  /* 0x0000000100057824 */ /* 0x000fe200078e0a05 */
[----:B---3--:R-:W-:Y:S02]  /*0720*/  I2FP.F32.U32 R0, UR10 ;  /* 0x0000000a00007c45 */ /* 0x008fe40008201000 */
[----:B------:R-:W1:Y:S01]  /*0730*/  @!UP0 S2UR UR7, SR_CgaCtaId ;  /* 0x00000000000789c3 */ /* 0x000e620000008800 */
[----:B------:R-:W-:Y:S01]  /*0740*/  IMAD R2, R2, 0x4, R5 ;  /* 0x0000000402027824 */ /* 0x000fe200078e0205 */
[----:B------:R-:W-:Y:S01]  /*0750*/  @!UP0 UMOV UR6, 0x400 ;  /* 0x0000040000068882 */ /* 0x000fe20000000000 */
[----:B------:R-:W-:Y:S01]  /*0760*/  FMUL R4, R0, UR5 ;  /* 0x0000000500047c20 */ /* 0x000fe20008400000 */
[----:B0-----:R-:W-:Y:S01]  /*0770*/  R2UR UR4, R8 ;  /* 0x00000000080472ca */ /* 0x001fe200000e0000 */
[C---:B------:R-:W-:Y:S01]  /*0780*/  IMAD.SHL.U32 R155, R2.reuse, 0x4, RZ ;  /* 0x00000004029b7824 */ /* 0x040fe200078e00ff */
[----:B------:R-:W-:-:S03]  /*0790*/  LEA.HI R0, R2, R2, RZ, 0x1 ;  /* 0x0000000202007211 */ /* 0x000fc600078f08ff */
[----:B------:R-:W0:Y:S01]  /*07a0*/  F2I.U32.TRUNC.NTZ R4, R4 ;  /* 0x0000000400047305 */ /* 0x000e22000020f000 */
[----:B------:R-:W-:Y:S02]  /*07b0*/  LOP3.LUT R5, R0, 0xfffffffe, RZ, 0xc0, !PT ;  /* 0xfffffffe00057812 */ /* 0x000fe400078ec0ff */
[----:B------:R-:W-:-:S03]  /*07c0*/  LOP3.LUT R155, R2, 0xc, R155, 0x78, !PT ;  /* 0x0000000c029b7812 */ /* 0x000fc600078e789b */
[----:B------:R-:W-:Y:S02]  /*07d0*/  IMAD.IADD R5, R2, 0x1, -R5 ;  /* 0x0000000102057824 */ /* 0x000fe400078e0a05 */
[----:B------:R-:W-:-:S04]  /*07e0*/  UIADD3 UR4, -UR4, URZ, URZ ;  /* 0x0000003f04047290 */ /* 0x000fc8000fffe13f */
[----:B------:R-:W-:Y:S01]  /*07f0*/  UIMAD UR8, UR8, UR4, UR13 ;  /* 0x00000004080872a4 */ /* 0x000fe2000f8e020d */
[----:B0-----:R-:W-:Y:S02]  /*0800*/  R2UR UR12, R4 ;  /* 0x00000000040c72ca */ /* 0x001fe400000e0000 */
[----:B------:R-:W-:Y:S01]  /*0810*/  UMOV UR4, 0x20 ;  /* 0x0000002000047882 */ /* 0x000fe20000000000 */
[----:B------:R-:W0:Y:S02]  /*0820*/  LDC R4, c[0x0][0x140] ;  /* 0x00005000ff047b82 */ /* 0x000e240000000800 */
[----:B------:R-:W-:Y:S01]  /*0830*/  ISETP.NE.AND P3, PT, R5, UR8, PT ;  /* 0x0000000805007c0c */ /* 0x000fe2000bf65270 */
[----:B------:R-:W-:-:S04]  /*0840*/  @!UP0 UIADD3 UR4, -UR4, 0x100000, URZ ;  /* 0x0010000004048890 */ /* 0x000fc8000fffe13f */
[----:B------:R-:W-:Y:S02]  /*0850*/  @!UP0 USHF.L.U32 UR5, UR4, 0xb, URZ ;  /* 0x0000000b04058899 */ /* 0x000fe4000800063f */
[----:B------:R-:W-:Y:S02]  /*0860*/  @!UP0 USHF.L.U32 UR4, UR4, 0x1, URZ ;  /* 0x0000000104048899 */ /* 0x000fe4000800063f */
[----:B-1----:R-:W-:Y:S01]  /*0870*/  @!UP0 ULEA UR6, UR7, UR6, 0x18 ;  /* 0x0000000607068291 */ /* 0x002fe2000f8ec03f */
[----:B------:R-:W-:Y:S01]  /*0880*/  VOTEU.ALL UP0, P0 ;  /* 0x00000000003f7886 */ /* 0x000fe20000000000 */
[----:B------:R-:W-:Y:S01]  /*0890*/  LOP3.LUT P0, RZ, R3, 0x7, RZ, 0xc0, !PT ;  /* 0x0000000703ff7812 */ /* 0x000fe2000780c0ff */
[----:B------:R-:W-:-:S03]  /*08a0*/  UIADD3 UR12, -UR12, URZ, URZ ;  /* 0x0000003f0c0c7290 */ /* 0x000fc6000fffe13f */
[C---:B------:R-:W-:Y:S02]  /*08b0*/  ISETP.LT.U32.AND P0, PT, R155.reuse, 0x2, !P0 ;  /* 0x000000029b00780c */ /* 0x040fe40004701070 */
[----:B------:R-:W-:Y:S01]  /*08c0*/  @P3 LEA.HI R0, R155, R155, RZ, 0x1 ;  /* 0x0000009b9b003211 */ /* 0x000fe200078f08ff */
[----:B------:R-:W1:Y:S03]  /*08d0*/  FENCE.VIEW.ASYNC.S ;  /* 0x00000000000073c6 */ /* 0x000e660000000000 */
[----:B-1----:R-:W1:Y:S01]  /*08e0*/  @!UP0 SYNCS.EXCH.64 URZ, [UR6+0xf0], UR4 ;  /* 0x0000f004063f85b2 */ /* 0x002e620008000100 */
[----:B------:R-:W-:Y:S02]  /*08f0*/  @P3 SHF.R.S32.HI R0, RZ, 0x1, R0 ;  /* 0x00000001ff003819 */ /* 0x000fe40000011400 */
[----:B0-----:R-:W-:Y:S01]  /*0900*/  ISETP.EQ.U32.AND P2, PT, R4, 0x1, PT ;  /* 0x000000010400780c */ /* 0x001fe20003f42070 */
[----:B------:R0:W2:Y:S01]  /*0910*/  @!UP1 SYNCS.EXCH.64 URZ, [UR6+0xf8], UR4 ;  /* 0x0000f804063f95b2 */ /* 0x0000a20008000100 */
[----:B------:R-:W-:Y:S01]  /*0920*/  NOP ;  /* 0x0000000000007918 */ /* 0x000fe20000000000 */
[----:B0-----:R-:W-:-:S06]  /*0930*/  UIMAD UR4, UR11, UR12, UR10 ;  /* 0x0000000c0b0472a4 */ /* 0x001fcc000f8e020a */
[----:B------:R-:W-:Y:S02]  /*0940*/  @P3 ISETP.NE.AND P4, PT, R0, UR4, PT ;  /* 0x0000000400003c0c */ /* 0x000fe4000bf85270 */
[----:B------:R-:W-:Y:S02]  /*0950*/  SEL R0, RZ, 0x1, !P0 ;  /* 0x00000001ff007807 */ /* 0x000fe40004000000 */
[----:B------:R-:W-:-:S04]  /*0960*/  @P3 SEL R19, RZ, 0x1, P4 ;  /* 0x00000001ff133807 */ /* 0x000fc80002000000 */
[----:B------:R-:W-:Y:S01]  /*0970*/  LOP3.LUT R19, R19, R0, RZ, 0xc0, !PT ;  /* 0x0000000013137212 */ /* 0x000fe200078ec0ff */
[----:B-1----:R-:W-:Y:S06]  /*0980*/  @!P2 BRA `(.L_x_4) ;  /* 0x000000000008a947 */ /* 0x002fec0003800000 */
[----:B--2---:R-:W-:Y:S01]  /*0990*/  UCGABAR_ARV ;  /* 0x00000000000079c7 */ /* 0x004fe20008000000 */
[----:B------:R-:W-:Y:S05]  /*09a0*/  BRA `(.L_x_5) ;  /* 0x0000000000047947 */ /* 0x000fea0003800000 */
.L_x_4:
[----:B--2---:R-:W-:Y:S01]  /*09b0*/  NOP ;  /* 0x0000000000007918 */ /* 0x004fe20000000000 */
.L_x_5:
[----:B------:R-:W-:Y:S01]  /*09c0*/  ULDC UR4, c[0x0][0x65c] ;  /* 0x0001970000047ab9 */ /* 0x000fe20000000800 */
[----:B------:R-:W-:Y:S01]  /*09d0*/  UMOV UR5, URZ ;  /* 0x0000003f00057c82 */ /* 0x000fe20008000000 */
[----:B------:R-:W-:-:S03]  /*09e0*/  UISETP.NE.AND UP0, UPT, UR4, 0x1, UPT ;  /* 0x000000010400788c */ /* 0x000fc6000bf05270 */
[----:B------:R-:W-:Y:S01]  /*09f0*/  UMOV UR4, UR13 ;  /* 0x0000000d00047c82 */ /* 0x000fe20008000000 */
[----:B------:R-:W-:Y:S02]  /*0a00*/  UP2UR UR46, UPR, URZ, 0x1 ;  /* 0x000000013f2e7883 */ /* 0x000fe40008000000 */
[----:B------:R-:W-:Y:S02]  /*0a10*/  PLOP3.LUT P0, PT, PT, PT, UP0, 0x80, 0x0 ;  /* 0x000000000000781c */ /* 0x000fe40003f0f008 */
[----:B------:R-:W-:Y:S02]  /*0a20*/  PLOP3.LUT P3, PT, PT, PT, UP0, 0x80, 0x0 ;  /* 0x000000000000781c */ /* 0x000fe40003f6f008 */
[----:B------:R-:W-:Y:S01]  /*0a30*/  PLOP3.LUT P5, PT, PT, PT, UP0, 0x80, 0x0 ;  /* 0x000000000000781c */ /* 0x000fe20003faf008 */
[----:B------:R-:W-:Y:S01]  /*0a40*/  @UP0 ULDC UR14, c[0x0][0x10] ;  /* 0x00000400000e0ab9 */ /* 0x000fe20000000800 */
[----:B------:R-:W-:Y:S01]  /*0a50*/  @UP0 UMOV UR6, UR10 ;  /* 0x0000000a00060c82 */ /* 0x000fe20008000000 */
[----:B------:R-:W-:Y:S01]  /*0a60*/  @UP0 UMOV UR7, URZ ;  /* 0x0000003f00070c82 */ /* 0x000fe20008000000 */
[----:B------:R-:W-:Y:S01]  /*0a70*/  PLOP3.LUT P4, PT, PT, PT, UP0, 0x80, 0x0 ;  /* 0x000000000000781c */ /* 0x000fe20003f8f008 */
[----:B------:R-:W-:-:S03]  /*0a80*/  @UP0 UIMAD.WIDE.U32 UR14, UR13, UR14, UR6 ;  /* 0x0000000e0d0e02a5 */ /* 0x000fc6000f8e0006 */
[----:B------:R-:W-:Y:S01]  /*0a90*/  @!UP0 ULDC UR7, c[0x0][0xc] ;  /* 0x0000030000078ab9 */ /* 0x000fe20000000800 */
[----:B------:R-:W-:Y:S01]  /*0aa0*/  @UP0 UMOV UR6, URZ ;  /* 0x0000003f00060c82 */ /* 0x000fe20008000000 */
[----:B------:R-:W-:Y:S01]  /*0ab0*/  @!UP0 UIMAD.WIDE.U32 UR4, UR10, UR7, UR4 ;  /* 0x000000070a0482a5 */ /* 0x000fe2000f8e0004 */
[----:B------:R-:W-:Y:S01]  /*0ac0*/  IMAD.U32 R2, RZ, RZ, UR14 ;  /* 0x0000000eff027e24 */ /* 0x000fe2000f8e00ff */
[----:B------:R-:W-:Y:S02]  /*0ad0*/  @UP0 UIADD3 UR6, UR15, UR6, URZ ;  /* 0x000000060f060290 */ /* 0x000fe4000fffe03f */
[----:B------:R-:W-:Y:S02]  /*0ae0*/  IMAD.U32 R3, RZ, RZ, UR15 ;  /* 0x0000000fff037e24 */ /* 0x000fe4000f8e00ff */
[----:B------:R-:W-:Y:S02]  /*0af0*/  @P0 IMAD.MOV.U32 R7, RZ, RZ, R2 ;  /* 0x000000ffff070224 */ /* 0x000fe400078e0002 */
[----:B------:R-:W-:-:S02]  /*0b00*/  IMAD.U32 R5, RZ, RZ, UR5 ;  /* 0x00000005ff057e24 */ /* 0x000fc4000f8e00ff */
[----:B------:R-:W-:Y:S02]  /*0b10*/  IMAD.U32 R2, RZ, RZ, UR4 ;  /* 0x00000004ff027e24 */ /* 0x000fe4000f8e00ff */
[----:B------:R-:W-:Y:S02]  /*0b20*/  @P3 IMAD.U32 R6, RZ, RZ, UR6 ;  /* 0x00000006ff063e24 */ /* 0x000fe4000f8e00ff */
[----:B------:R-:W-:Y:S02]  /*0b30*/  @!P5 IMAD.MOV.U32 R6, RZ, RZ, R5 ;  /* 0x000000ffff06d224 */ /* 0x000fe400078e0005 */
[----:B------:R-:W-:Y:S02]  /*0b40*/  @!P4 IMAD.MOV.U32 R7, RZ, RZ, R2 ;  /* 0x000000ffff07c224 */ /* 0x000fe400078e0002 */
[----:B------:R-:W-:Y:S01]  /*0b50*/  IMAD.U32 R3, RZ, RZ, UR5 ;  /* 0x00000005ff037e24 */ /* 0x000fe2000f8e00ff */
[----:B------:R0:W-:Y:S01]  /*0b60*/  STL [R1+0x200], R6 ;  /* 0x0002000601007387 */ /* 0x0001e20000100800 */
[----:B------:R-:W-:-:S03]  /*0b70*/  IMAD.U32 R4, RZ, RZ, UR4 ;  /* 0x00000004ff047e24 */ /* 0x000fc6000f8e00ff */
[----:B------:R0:W-:Y:S01]  /*0b80*/  STL [R1+0x204], R7 ;  /* 0x0002040701007387 */ /* 0x0001e20000100800 */
[----:B------:R-:W-:Y:S05]  /*0b90*/  @!P2 BRA `(.L_x_6) ;  /* 0x00000000000ca947 */ /* 0x000fea0003800000 */
[----:B------:R-:W-:Y:S01]  /*0ba0*/  UCGABAR_WAIT ;  /* 0x0000000000007dc7 */ /* 0x000fe20008000000 */
[----:B------:R-:W-:Y:S01]  /*0bb0*/  CCTL.IVALL ;  /* 0x00000000ff00798f */ /* 0x000fe20002000000 */
[----:B------:R-:W-:Y:S05]  /*0bc0*/  BRA `(.L_x_7) ;  /* 0x0000000000047947 */ /* 0x000fea0003800000 */
.L_x_6:
[----:B------:R-:W-:Y:S06]  /*0bd0*/  BAR.SYNC.DEFER_BLOCKING 0x0 ;  /* 0x0000000000007b1d */ /* 0x000fec0000010000 */
.L_x_7:
[----:B------:R-:W-:Y:S05]  /*0be0*/  @!P1 BRA `(.L_x_8) ;  /* 0x0000010000249947 */ /* 0x000fea0003800000 */
[----:B------:R-:W-:-:S06]  /*0bf0*/  UISETP.GT.U32.AND UP0, UPT, UR16, 0x1, UPT ;  /* 0x000000011000788c */ /* 0x000fcc000bf04070 */
[----:B------:R-:W-:-:S13]  /*0c00*/  PLOP3.LUT P0, PT, PT, PT, UP0, 0x80, 0x0 ;  /* 0x000000000000781c */ /* 0x000fda0003f0f008 */
[----:B------:R-:W-:Y:S05]  /*0c10*/  @P0 EXIT ;  /* 0x000000000000094d */ /* 0x000fea0003800000 */
[----:B------:R-:W-:Y:S01]  /*0c20*/  ULDC.64 UR4, c[0x0][0x650] ;  /* 0x0001940000047ab9 */ /* 0x000fe20000000a00 */
[----:B------:R-:W-:Y:S01]  /*0c30*/  UMOV UR42, 0xffffffff ;  /* 0xffffffff002a7882 */ /* 0x000fe20000000000 */
[----:B------:R-:W-:Y:S01]  /*0c40*/  ISETP.GE.U32.AND P0, PT, R7, UR4, PT ;  /* 0x0000000407007c0c */ /* 0x000fe2000bf06070 */
[----:B------:R-:W-:Y:S01]  /*0c50*/  UMOV UR41, 0xffffffff ;  /* 0xffffffff00297882 */ /* 0x000fe20000000000 */
[----:B------:R-:W-:Y:S01]  /*0c60*/  UMOV UR43, 0xffffffff ;  /* 0xffffffff002b7882 */ /* 0x000fe20000000000 */
[----:B------:R-:W-:Y:S02]  /*0c70*/  PRMT R0, RZ, 0x7610, R0 ;  /* 0x00007610ff007816 */ /* 0x000fe40000000000 */
[----:B------:R-:W-:-:S13]  /*0c80*/  ISETP.GE.U32.AND.EX P0, PT, R6, UR5, PT, P0 ;  /* 0x0000000506007c0c */ /* 0x000fda000bf06100 */
[----:B------:R-:W-:Y:S05]  /*0c90*/  @P0 BRA `(.L_x_9) ;  /* 0x0000000400480947 */ /* 0x000fea0003800000 */
[----:B------:R-:W-:Y:S01]  /*0ca0*/  ULDC.64 UR16, c[0x0][0x628] ;  /* 0x00018a0000107ab9 */ /* 0x000fe20000000a00 */
[C---:B------:R-:W-:Y:S01]  /*0cb0*/  R2UR UR19, R7.reuse ;  /* 0x00000000071372ca */ /* 0x040fe200000e0000 */
[----:B------:R-:W-:Y:S01]  /*0cc0*/  ULDC UR18, c[0x0][0x630] ;  /* 0x00018c0000127ab9 */ /* 0x000fe20000000800 */
[----:B------:R-:W-:Y:S02]  /*0cd0*/  ISETP.NE.U32.AND P0, PT, RZ, UR16, PT ;  /* 0x00000010ff007c0c */ /* 0x000fe4000bf05070 */
[----:B------:R-:W-:Y:S02]  /*0ce0*/  R2UR UR4, R7 ;  /* 0x00000000070472ca */ /* 0x000fe400000e0000 */
[----:B------:R-:W-:Y:S02]  /*0cf0*/  ISETP.NE.AND.EX P0, PT, RZ, UR17, PT, P0 ;  /* 0x00000011ff007c0c */ /* 0x000fe4000bf05300 */
[----:B------:R-:W-:-:S11]  /*0d00*/  R2UR UR5, R6 ;  /* 0x00000000060572ca */ /* 0x000fd600000e0000 */
[----:B------:R-:W-:Y:S05]  /*0d10*/  @!P0 BRA `(.L_x_10) ;  /* 0x0000000000308947 */ /* 0x000fea0003800000 */
[----:B------:R-:W-:Y:S01]  /*0d20*/  R2UR UR4, R7 ;  /* 0x00000000070472ca */ /* 0x000fe200000e0000 */
[----:B------:R-:W-:Y:S01]  /*0d30*/  ULDC UR9, c[0x0][0x634] ;  /* 0x00018d0000097ab9 */ /* 0x000fe20000000800 */
[----:B------:R-:W-:-:S11]  /*0d40*/  R2UR UR13, R6 ;  /* 0x00000000060d72ca */ /* 0x000fd600000e0000 */
[----:B------:R-:W-:-:S04]  /*0d50*/  UIADD3 UR9, UP0, UR4, UR9, URZ ;  /* 0x0000000904097290 */ /* 0x000fc8000ff1e03f */
[----:B------:R-:W-:-:S04]  /*0d60*/  UIADD3.X UR13, URZ, UR13, URZ, UP0, !UPT ;  /* 0x0000000d3f0d7290 */ /* 0x000fc800087fe43f */
[----:B------:R-:W-:-:S04]  /*0d70*/  UIMAD.WIDE.U32 UR4, UR13, UR16, URZ ;  /* 0x000000100d0472a5 */ /* 0x000fc8000f8e003f */
[----:B------:R-:W-:Y:S02]  /*0d80*/  UIMAD.WIDE.U32 UR6, UP0, UR9, UR17, UR4 ;  /* 0x00000011090672a5 */ /* 0x000fe4000f800004 */
[----:B------:R-:W-:Y:S02]  /*0d90*/  UIMAD.WIDE.U32 UR4, UR9, UR16, URZ ;  /* 0x00000010090472a5 */ /* 0x000fe4000f8e003f */
[----:B------:R-:W-:Y:S02]  /*0da0*/  UIADD3.X UR15, URZ, URZ, URZ, UP0, !UPT ;  /* 0x0000003f3f0f7290 */ /* 0x000fe400087fe43f */
[----:B------:R-:W-:Y:S01]  /*0db0*/  UIADD3 URZ, UP0, UR5, UR6, URZ ;  /* 0x00000006053f7290 */ /* 0x000fe2000ff1e03f */
[----:B------:R-:W-:-:S03]  /*0dc0*/  UMOV UR14, UR7 ;  /* 0x00000007000e7c82 */ /* 0x000fc60008000000 */
[----:B------:R-:W-:-:S12]  /*0dd0*/  UIMAD.WIDE.U32.X UR4, UR13, UR17, UR14, UP0 ;  /* 0x000000110d0472a5 */ /* 0x000fd800080e040e */
.L_x_10:
[----:B------:R-:W-:Y:S01]  /*0de0*/  USHF.R.U64 UR43, UR4, UR18, UR5 ;  /* 0x00000012042b7299 */ /* 0x000fe20008001205 */
[----:B------:R-:W-:Y:S01]  /*0df0*/  R2UR UR7, R6 ;  /* 0x00000000060772ca */ /* 0x000fe200000e0000 */
[----:B------:R-:W-:Y:S02]  /*0e00*/  USHF.R.U32.HI UR4, URZ, UR18, UR5 ;  /* 0x000000123f047299 */ /* 0x000fe40008011605 */
[----:B------:R-:W-:Y:S01]  /*0e10*/  UIADD3 UR5, UP0, URZ, -UR43, URZ ;  /* 0x8000002b3f057290 */ /* 0x000fe2000ff1e03f */
[----:B------:R-:W-:Y:S01]  /*0e20*/  ULDC.64 UR14, c[0x0][0x620] ;  /* 0x00018800000e7ab9 */ /* 0x000fe20000000a00 */
[----:B------:R-:W-:Y:S02]  /*0e30*/  UMOV UR6, UR19 ;  /* 0x0000001300067c82 */ /* 0x000fe40008000000 */
[----:B------:R-:W-:Y:S01]  /*0e40*/  UIADD3.X UR4, URZ, ~UR4, URZ, UP0, !UPT ;  /* 0x800000043f047290 */ /* 0x000fe200087fe43f */
[----:B------:R-:W-:Y:S01]  /*0e50*/  ULDC UR9, c[0x0][0x618] ;  /* 0x0001860000097ab9 */ /* 0x000fe20000000800 */
[----:B------:R-:W-:-:S02]  /*0e60*/  UIMAD UR12, UR11, UR12, UR10 ;  /* 0x0000000c0b0c72a4 */ /* 0x000fc4000f8e020a */
[----:B------:R-:W-:Y:S02]  /*0e70*/  UIMAD UR4, UR4, UR14, URZ ;  /* 0x0000000e040472a4 */ /* 0x000fe4000f8e023f */
[----:B------:R-:W-:Y:S02]  /*0e80*/  UIMAD.WIDE.U32 UR6, UR5, UR14, UR6 ;  /* 0x0000000e050672a5 */ /* 0x000fe4000f8e0006 */
[----:B------:R-:W-:Y:S01]  /*0e90*/  UIMAD UR4, UR5, UR15, UR4 ;  /* 0x0000000f050472a4 */ /* 0x000fe2000f8e0204 */
[----:B------:R-:W-:Y:S01]  /*0ea0*/  ULDC UR10, c[0x0][0x608] ;  /* 0x00018200000a7ab9 */ /* 0x000fe20000000800 */
[----:B------:R-:W-:Y:S02]  /*0eb0*/  ULDC UR18, c[0x0][0x658] ;  /* 0x0001960000127ab9 */ /* 0x000fe40000000800 */
[----:B------:R-:W-:Y:S01]  /*0ec0*/  UIADD3 UR7, UR7, UR4, URZ ;  /* 0x0000000407077290 */ /* 0x000fe2000fffe03f */
[----:B------:R-:W-:Y:S02]  /*0ed0*/  UMOV UR11, 0xffffffff ;  /* 0xffffffff000b7882 */ /* 0x000fe40000000000 */
[----:B------:R-:W-:Y:S01]  /*0ee0*/  ULDC.64 UR4, c[0x0][0x640] ;  /* 0x0001900000047ab9 */ /* 0x000fe20000000a00 */
[----:B------:R-:W-:Y:S01]  /*0ef0*/  USHF.R.U64 UR16, UR6, UR9, UR7 ;  /* 0x0000000906107299 */ /* 0x000fe20008001207 */
[----:B------:R-:W-:Y:S01]  /*0f00*/  ISETP.NE.U32.AND P0, PT, RZ, UR4, PT ;  /* 0x00000004ff007c0c */ /* 0x000fe2000bf05070 */
[----:B------:R-:W-:-:S02]  /*0f10*/  USHF.R.U32.HI UR7, URZ, UR9, UR7 ;  /* 0x000000093f077299 */ /* 0x000fc40008011607 */
[----:B------:R-:W-:Y:S01]  /*0f20*/  USHF.L.U32 UR6, UR11, UR18, URZ ;  /* 0x000000120b067299 */ /* 0x000fe2000800063f */
[----:B------:R-:W-:Y:S01]  /*0f30*/  ISETP.NE.AND.EX P0, PT, RZ, UR5, PT, P0 ;  /* 0x00000005ff007c0c */ /* 0x000fe2000bf05300 */
[----:B------:R-:W-:Y:S02]  /*0f40*/  USHF.R.U64 UR22, UR16, UR10, UR7 ;  /* 0x0000000a10167299 */ /* 0x000fe40008001207 */
[----:B------:R-:W-:Y:S02]  /*0f50*/  USHF.R.U32.HI UR7, URZ, UR10, UR7 ;  /* 0x0000000a3f077299 */ /* 0x000fe40008011607 */
[----:B------:R-:W-:Y:S02]  /*0f60*/  UISETP.NE.AND UP1, UPT, UR46, URZ, UPT ;  /* 0x0000003f2e00728c */ /* 0x000fe4000bf25270 */
[----:B------:R-:W-:Y:S01]  /*0f70*/  USHF.R.U64 UR23, UR22, UR18, UR7 ;  /* 0x0000001216177299 */ /* 0x000fe20008001207 */
[----:B------:R-:W-:Y:S01]  /*0f80*/  ULDC UR17, c[0x0][0x600] ;  /* 0x0001800000117ab9 */ /* 0x000fe20000000800 */
[----:B------:R-:W-:-:S02]  /*0f90*/  ULOP3.LUT UR13, URZ, UR6, URZ, 0x33, !UPT ;  /* 0x000000063f0d7292 */ /* 0x000fc4000f8e333f */
[----:B------:R-:W-:Y:S02]  /*0fa0*/  UIADD3 UR15, UR17, -0x1, URZ ;  /* 0xffffffff110f7890 */ /* 0x000fe4000fffe03f */
[----:B------:R-:W-:Y:S02]  /*0fb0*/  USEL UR12, UR8, UR12, !UP1 ;  /* 0x0000000c080c7287 */ /* 0x000fe4000c800000 */
[----:B------:R-:W-:Y:S01]  /*0fc0*/  USHF.R.U32.HI UR7, URZ, UR18, UR7 ;  /* 0x000000123f077299 */ /* 0x000fe20008011607 */
[----:B------:R-:W-:Y:S01]  /*0fd0*/  ULDC UR19, c[0x0][0x648] ;  /* 0x0001920000137ab9 */ /* 0x000fe20000000800 */
[----:B------:R-:W-:Y:S01]  /*0fe0*/  ULDC UR20, c[0x0][0x638] ;  /* 0x00018e0000147ab9 */ /* 0x000fe20000000800 */
[----:B------:R-:W-:Y:S01]  /*0ff0*/  UMOV UR21, 0x1 ;  /* 0x0000000100157882 */ /* 0x000fe20000000000 */
[----:B------:R-:W-:Y:S01]  /*1000*/  UMOV UR6, UR23 ;  /* 0x0000001700067c82 */ /* 0x000fe20008000000 */
[----:B------:R-:W-:Y:S07]  /*1010*/  @!P0 BRA `(.L_x_11) ;  /* 0x0000000000308947 */ /* 0x000fee0003800000 */
[----:B------:R-:W-:Y:S02]  /*1020*/  ULDC UR10, c[0x0][0x64c] ;  /* 0x00019300000a7ab9 */ /* 0x000fe40000000800 */
        /* <DEDUP_REMOVED lines=8> */
[----:B------:R-:W-:-:S07]  /*10b0*/  UIMAD.WIDE.U32.X UR4, UR14, UR5, UR10, UP0 ;  /* 0x000000050e0472a5 */ /* 0x000fce00080e040a */
[----:B------:R-:W-:Y:S01]  /*10c0*/  UMOV UR6, UR4 ;  /* 0x0000000400067c82 */ /* 0x000fe20008000000 */
[----:B------:R-:W-:-:S05]  /*10d0*/  UMOV UR7, UR5 ;  /* 0x0000000500077c82 */ /* 0x000fca0008000000 */
.L_x_11:
[----:B------:R-:W-:Y:S01]  /*10e0*/  USHF.R.U64 UR5, UR6, UR19, UR7 ;  /* 0x0000001306057299 */ /* 0x000fe20008001207 */
[----:B------:R-:W-:Y:S01]  /*10f0*/  IMAD.MOV.U32 R0, RZ, RZ, 0x1 ;  /* 0x00000001ff007424 */ /* 0x000fe200078e00ff */
[----:B------:R-:W-:Y:S02]  /*1100*/  USHF.L.U32 UR4, UR21, UR18, URZ ;  /* 0x0000001215047299 */ /* 0x000fe4000800063f */
[----:B------:R-:W-:Y:S02]  /*1110*/  ULOP3.LUT UR13, UR22, UR13, URZ, 0xc0, !UPT ;  /* 0x0000000d160d7292 */ /* 0x000fe4000f8ec03f */
[----:B------:R-:W-:Y:S02]  /*1120*/  UIADD3 UR6, -UR5, URZ, URZ ;  /* 0x0000003f05067290 */ /* 0x000fe4000fffe13f */
[----:B------:R-:W-:Y:S02]  /*1130*/  UIMAD UR13, UR4, UR5, UR13 ;  /* 0x00000005040d72a4 */ /* 0x000fe4000f8e020d */
[----:B------:R-:W-:-:S02]  /*1140*/  ULOP3.LUT UR15, UR16, UR15, URZ, 0xc0, !UPT ;  /* 0x0000000f100f7292 */ /* 0x000fc4000f8ec03f */
[----:B------:R-:W-:Y:S01]  /*1150*/  UIMAD UR4, UR6, UR20, UR23 ;  /* 0x00000014060472a4 */ /* 0x000fe2000f8e0217 */
[----:B------:R-:W-:Y:S01]  /*1160*/  ULDC UR5, c[0x0][0x610] ;  /* 0x0001840000057ab9 */ /* 0x000fe20000000800 */
[----:B------:R-:W-:Y:S02]  /*1170*/  UISETP.NE.AND UP0, UPT, UR46, URZ, UPT ;  /* 0x0000003f2e00728c */ /* 0x000fe4000bf05270 */
[----:B------:R-:W-:Y:S02]  /*1180*/  UIMAD UR12, UR13, UR5, UR12 ;  /* 0x000000050d0c72a4 */ /* 0x000fe4000f8e020c */
[----:B------:R-:W-:-:S04]  /*1190*/  UIMAD UR4, UR4, UR17, UR15 ;  /* 0x00000011040472a4 */ /* 0x000fc8000f8e020f */
[----:B------:R-:W-:Y:S02]  /*11a0*/  USEL UR41, UR4, UR12, !UP0 ;  /* 0x0000000c04297287 */ /* 0x000fe4000c000000 */
[----:B------:R-:W-:-:S12]  /*11b0*/  USEL UR42, UR12, UR4, !UP0 ;  /* 0x000000040c2a7287 */ /* 0x000fd8000c000000 */
.L_x_9:
[----:B------:R-:W-:-:S08]  /*11c0*/  NOP ;  /* 0x0000000000007918 */ /* 0x000fd00000000000 */
[----:B------:R-:W1:Y:S02]  /*11d0*/  USETMAXREG.TRY_ALLOC.CTAPOOL UP0, 0xf0 ;  /* 0x000000f0000079c8 */ /* 0x000e640008000600 */
[----:B-1----:R-:W-:-:S13]  /*11e0*/  PLOP3.LUT P0, PT, PT, PT, UP0, 0x80, 0x0 ;  /* 0x000000000000781c */ /* 0x002fda0003f0f008 */
[----:B------:R-:W-:Y:S05]  /*11f0*/  @!P0 BRA `(.L_x_9) ;  /* 0xfffffffc00f08947 */ /* 0x000fea000383ffff */
[----:B------:R-:W-:Y:S01]  /*1200*/  ULDC.64 UR4, c[0x0][0x598] ;  /* 0x0001660000047ab9 */ /* 0x000fe20000000a00 */
[----:B------:R-:W-:Y:S01]  /*1210*/  ULDC.64 UR36, c[0x0][0x208] ;  /* 0x0000820000247ab9 */ /* 0x000fe20000000a00 */
[----:B------:R-:W-:-:S04]  /*1220*/  ISETP.NE.U32.AND P0, PT, RZ, UR4, PT ;  /* 0x00000004ff007c0c */ /* 0x000fc8000bf05070 */
[----:B------:R-:W-:-:S13]  /*1230*/  ISETP.NE.AND.EX P0, PT, RZ, UR5, PT, P0 ;  /* 0x00000005ff007c0c */ /* 0x000fda000bf05300 */
[----:B------:R-:W-:Y:S05]  /*1240*/  @!P0 BRA `(.L_x_12) ;  /* 0x00000000001c8947 */ /* 0x000fea0003800000 */
[----:B------:R-:W1:Y:S02]  /*1250*/  LDC.64 R2, c[0x0][0x598] ;  /* 0x00016600ff027b82 */ /* 0x000e640000000a00 */
[----:B-1----:R-:W2:Y:S02]  /*1260*/  LDG.E.64 R2, desc[UR36][R2.64] ;  /* 0x0000002402027981 */ /* 0x002ea4000c1e1b00 */
[----:B--2---:R-:W-:-:S04]  /*1270*/  ISETP.NE.U32.AND P0, PT, R2, RZ, PT ;  /* 0x000000ff0200720c */ /* 0x004fc80003f05070 */
[----:B------:R-:W-:-:S13]  /*1280*/  ISETP.NE.AND.EX P0, PT, R3, RZ, PT, P0 ;  /* 0x000000ff0300720c */ /* 0x000fda0003f05300 */
[----:B------:R-:W-:Y:S05]  /*1290*/  @!P0 BRA `(.L_x_12) ;  /* 0x0000000000088947 */ /* 0x000fea0003800000 */
[----:B------:R1:W5:Y:S01]  /*12a0*/  LD.E R17, desc[UR36][R2.64] ;  /* 0x0000002402117980 */ /* 0x000362000c101900 */
[----:B------:R-:W-:Y:S05]  /*12b0*/  BRA `(.L_x_13) ;  /* 0x0000000000247947 */ /* 0x000fea0003800000 */
.L_x_12:
[----:B------:R-:W-:Y:S02]  /*12c0*/  ULDC.64 UR4, c[0x0][0x588] ;  /* 0x0001620000047ab9 */ /* 0x000fe40000000a00 */
[----:B------:R-:W-:-:S04]  /*12d0*/  ISETP.NE.U32.AND P0, PT, RZ, UR4, PT ;  /* 0x00000004ff007c0c */ /* 0x000fc8000bf05070 */
[----:B------:R-:W-:-:S13]  /*12e0*/  ISETP.NE.AND.EX P0, PT, RZ, UR5, PT, P0 ;  /* 0x00000005ff007c0c */ /* 0x000fda000bf05300 */
[----:B------:R-:W-:Y:S05]  /*12f0*/  @!P0 BRA `(.L_x_14) ;  /* 0x00000000000c8947 */ /* 0x000fea0003800000 */
[----:B------:R-:W1:Y:S02]  /*1300*/  LDC.64 R2, c[0x0][0x588] ;  /* 0x00016200ff027b82 */ /* 0x000e640000000a00 */
[----:B-1----:R2:W5:Y:S01]  /*1310*/  LDG.E R17, desc[UR36][R2.64] ;  /* 0x0000002402117981 */ /* 0x002562000c1e1900 */
[----:B------:R-:W-:Y:S05]  /*1320*/  BRA `(.L_x_13) ;  /* 0x0000000000087947 */ /* 0x000fea0003800000 */
.L_x_14:
[----:B------:R-:W-:Y:S02]  /*1330*/  ULDC UR4, c[0x0][0x580] ;  /* 0x0001600000047ab9 */ /* 0x000fe40000000800 */
[----:B------:R-:W-:-:S07]  /*1340*/  IMAD.U32 R17, RZ, RZ, UR4 ;  /* 0x00000004ff117e24 */ /* 0x000fce000f8e00ff */
.L_x_13:
[----:B------:R-:W-:Y:S02]  /*1350*/  ULDC.64 UR4, c[0x0][0x5a0] ;  /* 0x0001680000047ab9 */ /* 0x000fe40000000a00 */
[----:B------:R-:W-:-:S04]  /*1360*/  ISETP.NE.U32.AND P0, PT, RZ, UR4, PT ;  /* 0x00000004ff007c0c */ /* 0x000fc8000bf05070 */
[----:B------:R-:W-:-:S13]  /*1370*/  ISETP.NE.AND.EX P0, PT, RZ, UR5, PT, P0 ;  /* 0x00000005ff007c0c */ /* 0x000fda000bf05300 */
[----:B------:R-:W-:Y:S05]  /*1380*/  @!P0 BRA `(.L_x_15) ;  /* 0x00000000001c8947 */ /* 0x000fea0003800000 */
[----:B-12---:R-:W1:Y:S02]  /*1390*/  LDC.64 R2, c[0x0][0x5a0] ;  /* 0x00016800ff027b82 */ /* 0x006e640000000a00 */
[----:B-1----:R-:W2:Y:S02]  /*13a0*/  LDG.E.64 R2, desc[UR36][R2.64] ;  /* 0x0000002402027981 */ /* 0x002ea4000c1e1b00 */
[----:B--2---:R-:W-:-:S04]  /*13b0*/  ISETP.NE.U32.AND P0, PT, R2, RZ, PT ;  /* 0x000000ff0200720c */ /* 0x004fc80003f05070 */
[----:B------:R-:W-:-:S13]  /*13c0*/  ISETP.NE.AND.EX P0, PT, R3, RZ, PT, P0 ;  /* 0x000000ff0300720c */ /* 0x000fda0003f05300 */
[----:B------:R-:W-:Y:S05]  /*13d0*/  @!P0 BRA `(.L_x_15) ;  /* 0x0000000000088947 */ /* 0x000fea0003800000 */
[----:B------:R1:W5:Y:S01]  /*13e0*/  LD.E R18, desc[UR36][R2.64] ;  /* 0x0000002402127980 */ /* 0x000362000c101900 */
[----:B------:R-:W-:Y:S05]  /*13f0*/  BRA `(.L_x_16) ;  /* 0x0000000000247947 */ /* 0x000fea0003800000 */
.L_x_15:
[----:B------:R-:W-:Y:S02]  /*1400*/  ULDC.64 UR4, c[0x0][0x590] ;  /* 0x0001640000047ab9 */ /* 0x000fe40000000a00 */
[----:B------:R-:W-:-:S04]  /*1410*/  ISETP.NE.U32.AND P0, PT, RZ, UR4, PT ;  /* 0x00000004ff007c0c */ /* 0x000fc8000bf05070 */
[----:B------:R-:W-:-:S13]  /*1420*/  ISETP.NE.AND.EX P0, PT, RZ, UR5, PT, P0 ;  /* 0x00000005ff007c0c */ /* 0x000fda000bf05300 */
[----:B------:R-:W-:Y:S05]  /*1430*/  @!P0 BRA `(.L_x_17) ;  /* 0x00000000000c8947 */ /* 0x000fea0003800000 */
[----:B-12---:R-:W1:Y:S02]  /*1440*/  LDC.64 R2, c[0x0][0x590] ;  /* 0x00016400ff027b82 */ /* 0x006e640000000a00 */
[----:B-1----:R2:W5:Y:S01]  /*1450*/  LDG.E R18, desc[UR36][R2.64] ;  /* 0x0000002402127981 */ /* 0x002562000c1e1900 */
[----:B------:R-:W-:Y:S05]  /*1460*/  BRA `(.L_x_16) ;  /* 0x0000000000087947 */ /* 0x000fea0003800000 */
.L_x_17:
[----:B------:R-:W-:Y:S02]  /*1470*/  ULDC UR4, c[0x0][0x584] ;  /* 0x0001610000047ab9 */ /* 0x000fe40000000800 */
[----:B------:R-:W-:-:S07]  /*1480*/  IMAD.U32 R18, RZ, RZ, UR4 ;  /* 0x00000004ff127e24 */ /* 0x000fce000f8e00ff */
.L_x_16:
[----:B------:R-:W-:-:S13]  /*1490*/  LOP3.LUT P0, RZ, R0, 0xff, RZ, 0xc0, !PT ;  /* 0x000000ff00ff7812 */ /* 0x000fda000780c0ff */
[----:B------:R-:W-:Y:S05]  /*14a0*/  @!P0 EXIT ;  /* 0x000000000000894d */ /* 0x000fea0003800000 */
[----:B------:R-:W-:Y:S01]  /*14b0*/  ULDC UR4, c[0x0][0x28c] ;  /* 0x0000a30000047ab9 */ /* 0x000fe20000000800 */
[----:B------:R-:W-:Y:S01]  /*14c0*/  UMOV UR38, URZ ;  /* 0x0000003f00267c82 */ /* 0x000fe20008000000 */
[----:B------:R-:W-:Y:S01]  /*14d0*/  UIADD3 UR4, UR4, 0x1f, URZ ;  /* 0x0000001f04047890 */ /* 0x000fe2000fffe03f */
[----:B------:R-:W-:-:S03]  /*14e0*/  UMOV UR39, URZ ;  /* 0x0000003f00277c82 */ /* 0x000fc60008000000 */
[----:B------:R-:W-:-:S04]  /*14f0*/  USHF.R.S32.HI UR5, URZ, 0x1f, UR4 ;  /* 0x0000001f3f057899 */ /* 0x000fc80008011404 */
[----:B------:R-:W-:-:S04]  /*1500*/  ULEA.HI UR5, UR5, UR4, URZ, 0x5 ;  /* 0x0000000405057291 */ /* 0x000fc8000f8f283f */
[----:B------:R-:W-:-:S12]  /*1510*/  USHF.R.S32.HI UR44, URZ, 0x5, UR5 ;  /* 0x000000053f2c7899 */ /* 0x000fd80008011405 */
.L_x_553:
[----:B------:R-:W3:Y:S01]  /*1520*/  S2R R0, SR_TID.X ;  /* 0x0000000000007919 */ /* 0x000ee20000002100 */
[----:B----4-:R-:W4:Y:S01]  /*1530*/  S2UR UR7, SR_CgaCtaId ;  /* 0x00000000000779c3 */ /* 0x010f220000008800 */
[----:B------:R-:W-:Y:S02]  /*1540*/  UMOV UR6, 0x400 ;  /* 0x0000040000067882 */ /* 0x000fe40000000000 */
[----:B----4-:R-:W-:Y:S01]  /*1550*/  ULEA UR6, UR7, UR6, 0x18 ;  /* 0x0000000607067291 */ /* 0x010fe2000f8ec03f */
[----:B---3--:R-:W-:-:S04]  /*1560*/  LOP3.LUT R0, R0, 0x80, RZ, 0xc0, !PT ;  /* 0x0000008000007812 */ /* 0x008fc800078ec0ff */
[----:B------:R-:W-:-:S06]  /*1570*/  SHF.R.U32.HI R0, RZ, 0x7, R0 ;  /* 0x00000007ff007819 */ /* 0x000fcc0000011600 */
[----:B------:R-:W3:Y:S02]  /*1580*/  SHFL.IDX PT, R0, R0, RZ, 0x1f ;  /* 0x00001fff00007589 */ /* 0x000ee400000e0000 */
[----:B---3--:R-:W-:-:S13]  /*1590*/  R2UR UR4, R0 ;  /* 0x00000000000472ca */ /* 0x008fda00000e0000 */
[----:B------:R-:W-:-:S04]  /*15a0*/  ULEA.HI UR5, UR4, UR4, URZ, 0x1 ;  /* 0x0000000404057291 */ /* 0x000fc8000f8f083f */
[----:B------:R-:W-:-:S04]  /*15b0*/  ULOP3.LUT UR5, UR5, 0x1ffffe, URZ, 0xc0, !UPT ;  /* 0x001ffffe05057892 */ /* 0x000fc8000f8ec03f */
[----:B------:R-:W-:-:S03]  /*15c0*/  UIADD3 UR5, UR4, -UR5, URZ ;  /* 0x8000000504057290 */ /* 0x000fc6000fffe03f */
[----:B------:R-:W-:Y:S01]  /*15d0*/  ULDC UR4, c[0x0][0x28c] ;  /* 0x0000a30000047ab9 */ /* 0x000fe20000000800 */
[----:B------:R-:W-:Y:S01]  /*15e0*/  ULEA UR5, UR5, UR6, 0xb ;  /* 0x0000000605057291 */ /* 0x000fe2000f8e583f */
[----:B------:R-:W-:-:S03]  /*15f0*/  ISETP.LT.AND P0, PT, RZ, UR4, PT ;  /* 0x00000004ff007c0c */ /* 0x000fc6000bf01270 */
[----:B------:R-:W-:-:S04]  /*1600*/  UIADD3 UR5, UR5, 0x200, URZ ;  /* 0x0000020005057890 */ /* 0x000fc8000fffe03f */
[----:B------:R-:W-:-:S04]  /*1610*/  USHF.R.U32.HI UR5, URZ, 0x4, UR5 ;  /* 0x000000043f057899 */ /* 0x000fc80008011605 */
[----:B------:R-:W-:-:S04]  /*1620*/  ULOP3.LUT UR5, UR5, 0x3fff, URZ, 0xc0, !UPT ;  /* 0x00003fff05057892 */ /* 0x000fc8000f8ec03f */
[----:B------:R-:W-:Y:S01]  /*1630*/  ULOP3.LUT UR45, UR5, 0x10000, URZ, 0xfc, !UPT ;  /* 0x00010000052d7892 */ /* 0x000fe2000f8efc3f */
[----:B------:R-:W-:Y:S11]  /*1640*/  @P0 BRA `(.L_x_18) ;  /* 0x0000000000400947 */ /* 0x000ff60003800000 */
[----:B------:R-:W-:Y:S01]  /*1650*/  MOV R0, 0x0 ;  /* 0x0000000000007802 */ /* 0x000fe20000000f00 */
[----:B------:R-:W-:Y:S01]  /*1660*/  ULDC.64 UR4, c[0x4][0x68] ;  /* 0x01001a0000047ab9 */ /* 0x000fe20000000a00 */
[----:B------:R-:W-:Y:S01]  /*1670*/  ULDC.64 UR6, c[0x4][0x8] ;  /* 0x0100020000067ab9 */ /* 0x000fe20000000a00 */
[----:B------:R-:W-:Y:S01]  /*1680*/  IMAD.U32 R4, RZ, RZ, UR4 ;  /* 0x00000004ff047e24 */ /* 0x000fe2000f8e00ff */
[----:B-12---:R1:W2:Y:S01]  /*1690*/  LDC.64 R2, c[0x4][R0] ;  /* 0x0100000000027b82 */ /* 0x0062a20000000a00 */
[----:B------:R-:W-:Y:S01]  /*16a0*/  IMAD.U32 R5, RZ, RZ, UR5 ;  /* 0x00000005ff057e24 */ /* 0x000fe2000f8e00ff */
[----:B------:R-:W-:Y:S01]  /*16b0*/  ULDC.64 UR4, c[0x4][0x70] ;  /* 0x01001c0000047ab9 */ /* 0x000fe20000000a00 */
[----:B------:R-:W-:Y:S02]  /*16c0*/  IMAD.U32 R10, RZ, RZ, UR6 ;  /* 0x00000006ff0a7e24 */ /* 0x000fe4000f8e00ff */
[----:B0-----:R-:W-:Y:S02]  /*16d0*/  IMAD.U32 R6, RZ, RZ, UR4 ;  /* 0x00000004ff067e24 */ /* 0x001fe4000f8e00ff */
[----:B------:R-:W-:-:S02]  /*16e0*/  IMAD.U32 R7, RZ, RZ, UR5 ;  /* 0x00000005ff077e24 */ /* 0x000fc4000f8e00ff */
[----:B------:R-:W-:Y:S02]  /*16f0*/  IMAD.U32 R11, RZ, RZ, UR7 ;  /* 0x00000007ff0b7e24 */ /* 0x000fe4000f8e00ff */
[----:B------:R-:W-:Y:S02]  /*1700*/  IMAD.MOV.U32 R8, RZ, RZ, 0x1e1 ;  /* 0x000001e1ff087424 */ /* 0x000fe400078e00ff */
[----:B------:R-:W-:Y:S02]  /*1710*/  IMAD.MOV.U32 R12, RZ, RZ, 0x1 ;  /* 0x00000001ff0c7424 */ /* 0x000fe400078e00ff */
[----:B-1----:R-:W-:-:S07]  /*1720*/  IMAD.MOV.U32 R13, RZ, RZ, RZ ;  /* 0x000000ffff0d7224 */ /* 0x002fce00078e00ff */
[----:B------:R-:W-:-:S07]  /*1730*/  LEPC R20, `(.L_x_18) ;  /* 0x000000001014794e */ /* 0x000fce0000000000 */
[----:B--2--5:R-:W-:Y:S05]  /*1740*/  CALL.ABS.NOINC R2 ;  /* 0x0000000002007343 */ /* 0x024fea0003c00000 */
.L_x_18:
[----:B------:R-:W-:-:S06]  /*1750*/  ULOP3.LUT UR4, UR40, 0x1, URZ, 0xfc, !UPT ;  /* 0x0000000128047892 */ /* 0x000fcc000f8efc3f */
[----:B------:R-:W-:-:S05]  /*1760*/  IMAD.U32 R0, RZ, RZ, UR4 ;  /* 0x00000004ff007e24 */ /* 0x000fca000f8e00ff */
[----:B------:R-:W-:-:S13]  /*1770*/  ISETP.NE.AND P0, PT, R0, 0x3, PT ;  /* 0x000000030000780c */ /* 0x000fda0003f05270 */
[----:B------:R-:W-:Y:S05]  /*1780*/  @!P0 BRA `(.L_x_19) ;  /* 0x0000000000048947 */ /* 0x000fea0003800000 */
[----:B------:R-:W-:Y:S01]  /*1790*/  BPT.TRAP 0x1 ;  /* 0x000000040000795c */ /* 0x000fe20000300000 */
.L_x_19:
[----:B------:R-:W3:Y:S01]  /*17a0*/  S2UR UR5, SR_CgaCtaId ;  /* 0x00000000000579c3 */ /* 0x000ee20000008800 */
[----:B------:R-:W-:Y:S01]  /*17b0*/  UMOV UR4, 0x400 ;  /* 0x0000040000047882 */ /* 0x000fe20000000000 */
[----:B-12---:R-:W-:Y:S02]  /*17c0*/  IMAD.U32 R2, RZ, RZ, UR38 ;  /* 0x00000026ff027e24 */ /* 0x006fe4000f8e00ff */
[----:B------:R-:W-:-:S03]  /*17d0*/  IMAD.U32 R3, RZ, RZ, UR39 ;  /* 0x00000027ff037e24 */ /* 0x000fc6000f8e00ff */
[----:B------:R-:W-:Y:S01]  /*17e0*/  SHF.L.U32 R2, R2, 0x1f, RZ ;  /* 0x0000001f02027819 */ /* 0x000fe200000006ff */
[----:B---3--:R-:W-:-:S06]  /*17f0*/  ULEA UR4, UR5, UR4, 0x18 ;  /* 0x0000000405047291 */ /* 0x008fcc000f8ec03f */
[----:B------:R-:W-:-:S04]  /*1800*/  IMAD.U32 R0, RZ, RZ, UR4 ;  /* 0x00000004ff007e24 */ /* 0x000fc8000f8e00ff */
[----:B------:R-:W-:-:S04]  /*1810*/  IMAD R3, R3, 0x8, R0 ;  /* 0x0000000803037824 */ /* 0x000fc800078e0200 */
[----:B------:R1:W2:Y:S01]  /*1820*/  SYNCS.PHASECHK.TRANS64.TRYWAIT P1, [R3+URZ], R2 ;  /* 0x00000002030075a7 */ /* 0x0002a2000802017f */
[----:B------:R-:W-:Y:S05]  /*1830*/  @!P0 BRA `(.L_x_20) ;  /* 0x0000000000048947 */ /* 0x000fea0003800000 */
[----:B------:R-:W-:Y:S01]  /*1840*/  BPT.TRAP 0x1 ;  /* 0x000000040000795c */ /* 0x000fe20000300000 */
.L_x_20:
[----:B--2---:R-:W-:Y:S05]  /*1850*/  @P1 BRA `(.L_x_21) ;  /* 0x0000000000081947 */ /* 0x004fea0003800000 */
[----:B------:R-:W2:Y:S02]  /*1860*/  SYNCS.PHASECHK.TRANS64.TRYWAIT P1, [R3+URZ], R2 ;  /* 0x00000002030075a7 */ /* 0x000ea4000802017f */
[----:B--2---:R-:W-:Y:S05]  /*1870*/  @!P1 BRA `(.L_x_22) ;  /* 0x0000011000409947 */ /* 0x004fea0003800000 */
.L_x_21:
[----:B------:R-:W-:-:S04]  /*1880*/  UISETP.LT.AND UP0, UPT, UR44, 0x1, UPT ;  /* 0x000000012c00788c */ /* 0x000fc8000bf01270 */
[----:B------:R-:W-:-:S06]  /*1890*/  USEL UR4, UR44, 0x1, UP0 ;  /* 0x000000012c047887 */ /* 0x000fcc0008000000 */
[----:B------:R-:W-:Y:S01]  /*18a0*/  IMAD.U32 R4, RZ, RZ, UR4 ;  /* 0x00000004ff047e24 */ /* 0x000fe2000f8e00ff */
[----:B------:R-:W-:Y:S05]  /*18b0*/  WARPSYNC.ALL ;  /* 0x0000000000007948 */ /* 0x000fea0003800000 */
[----:B------:R-:W-:-:S04]  /*18c0*/  IADD3 R4, -R4, UR44, RZ ;  /* 0x0000002c04047c10 */ /* 0x000fc8000fffe1ff */
[----:B------:R-:W-:Y:S02]  /*18d0*/  ISETP.GE.AND P1, PT, R4, 0x1, PT ;  /* 0x000000010400780c */ /* 0x000fe40003f26270 */
[----:B------:R-:W-:Y:S01]  /*18e0*/  R2UR UR4, R0 ;  /* 0x00000000000472ca */ /* 0x000fe200000e0000 */
[----:B------:R-:W-:Y:S01]  /*18f0*/  WARPGROUP.ARRIVE ;  /* 0x00000000000079c5 */ /* 0x000fe20000000000 */
[----:B------:R-:W-:Y:S01]  /*1900*/  UMOV UR5, 0xc0000010 ;  /* 0xc000001000057882 */ /* 0x000fe20000000000 */
[----:B------:R-:W-:-:S10]  /*1910*/  UMOV UR7, 0xc0000010 ;  /* 0xc000001000077882 */ /* 0x000fd40000000000 */
[----:B------:R-:W-:-:S04]  /*1920*/  UIADD3 UR4, UR4, 0x1c200, URZ ;  /* 0x0001c20004047890 */ /* 0x000fc8000fffe03f */
[----:B------:R-:W-:-:S04]  /*1930*/  USHF.R.U32.HI UR4, URZ, 0x4, UR4 ;  /* 0x000000043f047899 */ /* 0x000fc80008011604 */
[----:B------:R-:W-:-:S04]  /*1940*/  ULOP3.LUT UR4, UR4, 0x3fff, URZ, 0xc0, !UPT ;  /* 0x00003fff04047892 */ /* 0x000fc8000f8ec03f */
[----:B------:R-:W-:Y:S02]  /*1950*/  ULOP3.LUT UR9, UR4, 0x10000, URZ, 0xfc, !UPT ;  /* 0x0001000004097892 */ /* 0x000fe4000f8efc3f */
[----:B------:R-:W-:Y:S02]  /*1960*/  ULEA UR4, UR39, UR45, 0x9 ;  /* 0x0000002d27047291 */ /* 0x000fe4000f8e483f */
[----:B------:R-:W-:-:S09]  /*1970*/  ULEA UR6, UR39, UR9, 0x9 ;  /* 0x0000000927067291 */ /* 0x000fd2000f8e483f */
[----:B------:R-:W-:Y:S01]  /*1980*/  IGMMA.64x256x32.S8.S8 R24, gdesc[UR4], RZ, !UPT, gsb0 ;  /* 0x06600000041879f1 */ /* 0x000fe2000c0410ff */
[----:B------:R-:W-:Y:S01]  /*1990*/  UIADD3 UR4, UR4, 0x100, URZ ;  /* 0x0000010004047890 */ /* 0x000fe2000fffe03f */
[----:B------:R-:W-:Y:S01]  /*19a0*/  UMOV UR5, 0xc0000010 ;  /* 0xc000001000057882 */ /* 0x000fe20000000000 */
[----:B------:R-:W-:Y:S02]  /*19b0*/  WARPGROUP.DEPBAR.LE gsb0, 0x0 ;  /* 0x00008000000079c5 */ /* 0x000fe40000010000 */
[----:B------:R-:W-:Y:S04]  /*19c0*/  STL.64 [R1], R24 ;  /* 0x0000001801007387 */ /* 0x000fe80000100a00 */
[----:B------:R-:W-:Y:S04]  /*19d0*/  STL.64 [R1+0x8], R26 ;  /* 0x0000081a01007387 */ /* 0x000fe80000100a00 */
        /* <DEDUP_REMOVED lines=61> */
[----:B------:R3:W-:Y:S02]  /*1db0*/  STL.64 [R1+0x1f8], R150 ;  /* 0x0001f89601007387 */ /* 0x0007e40000100a00 */
[----:B---3--:R-:W-:-:S06]  /*1dc0*/  WARPGROUP.ARRIVE ;  /* 0x00000000000079c5 */ /* 0x008fcc0000000000 */
[----:B------:R-:W-:Y:S03]  /*1dd0*/  IGMMA.64x256x32.S8.S8 R24, gdesc[UR4], RZ, !UPT, gsb0 ;  /* 0x06600000041879f1 */ /* 0x000fe6000c0410ff */
[----:B------:R-:W-:Y:S02]  /*1de0*/  WARPGROUP.DEPBAR.LE gsb0, 0x0 ;  /* 0x00008000000079c5 */ /* 0x000fe40000010000 */
[----:B------:R-:W-:Y:S05]  /*1df0*/  @!P1 BRA `(.L_x_23) ;  /* 0x0000000c00989947 */ /* 0x000fea0003800000 */
[----:B------:R-:W-:Y:S02]  /*1e00*/  UIADD3 UR4, UR39, 0x1, URZ ;  /* 0x0000000127047890 */ /* 0x000fe4000fffe03f */
[----:B-12---:R-:W-:Y:S02]  /*1e10*/  IMAD.U32 R2, RZ, RZ, UR39 ;  /* 0x00000027ff027e24 */ /* 0x006fe4000f8e00ff */
[----:B------:R-:W-:-:S04]  /*1e20*/  UISETP.NE.AND UP0, UPT, UR4, 0xe, UPT ;  /* 0x0000000e0400788c */ /* 0x000fc8000bf05270 */
[----:B------:R-:W-:Y:S02]  /*1e30*/  USEL UR5, URZ, 0x1, UP0 ;  /* 0x000000013f057887 */ /* 0x000fe40008000000 */
[----:B------:R-:W-:Y:S02]  /*1e40*/  USEL UR8, UR4, URZ, UP0 ;  /* 0x0000003f04087287 */ /* 0x000fe40008000000 */
[----:B------:R-:W-:-:S06]  /*1e50*/  ULOP3.LUT UR5, UR38, UR5, URZ, 0x3c, !UPT ;  /* 0x0000000526057292 */ /* 0x000fcc000f8e3c3f */
[----:B------:R-:W-:-:S07]  /*1e60*/  IMAD.U32 R3, RZ, RZ, UR5 ;  /* 0x00000005ff037e24 */ /* 0x000fce000f8e00ff */
.L_x_30:
[----:B------:R-:W-:Y:S05]  /*1e70*/  @!P0 BRA `(.L_x_24) ;  /* 0x0000000000048947 */ /* 0x000fea0003800000 */
[----:B------:R-:W-:Y:S01]  /*1e80*/  BPT.TRAP 0x1 ;  /* 0x000000040000795c */ /* 0x000fe20000300000 */
.L_x_24:
[----:B------:R-:W1:Y:S01]  /*1e90*/  S2UR UR5, SR_CgaCtaId ;  /* 0x00000000000579c3 */ /* 0x000e620000008800 */
[----:B------:R-:W-:Y:S01]  /*1ea0*/  UMOV UR4, 0x400 ;  /* 0x0000040000047882 */ /* 0x000fe20000000000 */
[----:B------:R-:W-:Y:S01]  /*1eb0*/  IMAD.U32 R5, RZ, RZ, UR8 ;  /* 0x00000008ff057e24 */ /* 0x000fe2000f8e00ff */
[----:B0-----:R-:W-:Y:S01]  /*1ec0*/  SHF.L.U32 R6, R3, 0x1f, RZ ;  /* 0x0000001f03067819 */ /* 0x001fe200000006ff */
[----:B-1----:R-:W-:-:S06]  /*1ed0*/  ULEA UR4, UR5, UR4, 0x18 ;  /* 0x0000000405047291 */ /* 0x002fcc000f8ec03f */
[----:B------:R-:W-:-:S04]  /*1ee0*/  IMAD.U32 R0, RZ, RZ, UR4 ;  /* 0x00000004ff007e24 */ /* 0x000fc8000f8e00ff */
[----:B------:R-:W-:-:S04]  /*1ef0*/  IMAD R5, R5, 0x8, R0 ;  /* 0x0000000805057824 */ /* 0x000fc800078e0200 */
[----:B------:R0:W1:Y:S01]  /*1f00*/  SYNCS.PHASECHK.TRANS64.TRYWAIT P1, [R5+URZ], R6 ;  /* 0x00000006050075a7 */ /* 0x000062000802017f */
[----:B------:R-:W-:Y:S05]  /*1f10*/  @!P0 BRA `(.L_x_25) ;  /* 0x0000000000048947 */ /* 0x000fea0003800000 */
[----:B------:R-:W-:Y:S01]  /*1f20*/  BPT.TRAP 0x1 ;  /* 0x000000040000795c */ /* 0x000fe20000300000 */
.L_x_25:
[----:B-1----:R-:W-:Y:S05]  /*1f30*/  @P1 BRA `(.L_x_26) ;  /* 0x0000000000081947 */ /* 0x002fea0003800000 */
[----:B------:R-:W1:Y:S02]  /*1f40*/  SYNCS.PHASECHK.TRANS64.TRYWAIT P1, [R5+URZ], R6 ;  /* 0x00000006050075a7 */ /* 0x000e64000802017f */
[----:B-1----:R-:W-:Y:S05]  /*1f50*/  @!P1 BRA `(.L_x_27) ;  /* 0x00000108009c9947 */ /* 0x002fea0003800000 */
.L_x_26:
[----:B------:R-:W-:Y:S04]  /*1f60*/  STL [R1+0x2b8], R155 ;  /* 0x0002b89b01007387 */ /* 0x000fe80000100800 */
        /* <DEDUP_REMOVED lines=21> */
[----:B------:R2:W-:Y:S04]  /*20c0*/  STL.64 [R1+0x208], R108 ;  /* 0x0002086c01007387 */ /* 0x0005e80000100a00 */
[----:B--2---:R-:W2:Y:S04]  /*20d0*/  LDL.LU.64 R108, [R1] ;  /* 0x00000000016c7983 */ /* 0x004ea80000300a00 */
[----:B------:R-:W2:Y:S04]  /*20e0*/  LDL.LU.64 R110, [R1+0x8] ;  /* 0x00000800016e7983 */ /* 0x000ea80000300a00 */
        /* <DEDUP_REMOVED lines=61> */
[----:B------:R-:W2:Y:S01]  /*24c0*/  LDL.LU.64 R234, [R1+0x1f8] ;  /* 0x0001f80001ea7983 */ /* 0x000ea20000300a00 */
[----:B------:R-:W-:-:S02]  /*24d0*/  ULEA UR4, UR8, UR45, 0x9 ;  /* 0x0000002d08047291 */ /* 0x000fc4000f8e483f */
[----:B------:R-:W-:Y:S01]  /*24e0*/  ULEA UR6, UR8, UR9, 0x9 ;  /* 0x0000000908067291 */ /* 0x000fe2000f8e483f */
[----:B------:R-:W-:Y:S01]  /*24f0*/  UMOV UR5, 0xc0000010 ;  /* 0xc000001000057882 */ /* 0x000fe20000000000 */
[----:B------:R-:W-:Y:S01]  /*2500*/  UMOV UR7, 0xc0000010 ;  /* 0xc000001000077882 */ /* 0x000fe20000000000 */
[----:B--2---:R-:W-:-:S06]  /*2510*/  WARPGROUP.ARRIVE ;  /* 0x00000000000079c5 */ /* 0x004fcc0000000000 */
[----:B------:R-:W-:Y:S03]  /*2520*/  IGMMA.64x256x32.S8.S8 R108, gdesc[UR4], R108, gsb0 ;  /* 0x06600000046c79f1 */ /* 0x000fe6000804106c */
        /* <DEDUP_REMOVED lines=65> */
[----:B--2---:R3:W5:Y:S04]  /*2940*/  LDL.LU R155, [R1+0x2b8] ;  /* 0x0002b800019b7983 */ /* 0x0047680000300800 */
        /* <DEDUP_REMOVED lines=22> */
[----:B------:R-:W-:Y:S01]  /*2ab0*/  UIADD3 UR4, UR4, 0x100, URZ ;  /* 0x0000010004047890 */ /* 0x000fe2000fffe03f */
[----:B------:R-:W-:Y:S01]  /*2ac0*/  UMOV UR5, 0xc0000010 ;  /* 0xc000001000057882 */ /* 0x000fe20000000000 */
[----:B--2---:R-:W-:-:S07]  /*2ad0*/  WARPGROUP.ARRIVE ;  /* 0x00000000000079c5 */ /* 0x004fce0000000000 */
[----:B------:R-:W-:Y:S03]  /*2ae0*/  IGMMA.64x256x32.S8.S8 R24, gdesc[UR4], R24, gsb0 ;  /* 0x06600000041879f1 */ /* 0x000fe60008041018 */
[----:B------:R-:W-:Y:S02]  /*2af0*/  WARPGROUP.DEPBAR.LE gsb0, 0x0 ;  /* 0x00008000000079c5 */ /* 0x000fe40000010000 */
[----:B---3--:R-:W-:Y:S05]  /*2b00*/  @!P0 BRA `(.L_x_28) ;  /* 0x0000000000048947 */ /* 0x008fea0003800000 */
[----:B------:R-:W-:Y:S01]  /*2b10*/  BPT.TRAP 0x1 ;  /* 0x000000040000795c */ /* 0x000fe20000300000 */
.L_x_28:
[----:B------:R-:W-:Y:S01]  /*2b20*/  ISETP.NE.AND P1, PT, R19, RZ, PT ;  /* 0x000000ff1300720c */ /* 0x000fe20003f25270 */
[----:B------:R-:W-:-:S12]  /*2b30*/  UISETP.GT.U32.AND UP0, UPT, UR40, 0x1, UPT ;  /* 0x000000012800788c */ /* 0x000fd8000bf04070 */
[----:B01----:R-:W-:-:S04]  /*2b40*/  @P1 IMAD R5, R2, 0x8, R0 ;  /* 0x0000000802051824 */ /* 0x003fc800078e0200 */
[----:B------:R-:W-:-:S05]  /*2b50*/  @P1 VIADD R5, R5, 0x70 ;  /* 0x0000007005051836 */ /* 0x000fca0000000000 */
[----:B-----5:R-:W-:-:S04]  /*2b60*/  @P1 PRMT R5, R155, 0x654, R5 ;  /* 0x000006549b051816 */ /* 0x020fc80000000005 */
[----:B------:R0:W-:Y:S01]  /*2b70*/  @P1 SYNCS.ARRIVE.TRANS64.RED.A1T0 RZ, [R5+URZ], RZ ;  /* 0x000000ff05ff19a7 */ /* 0x0001e2000810043f */
[----:B------:R-:W-:-:S13]  /*2b80*/  PLOP3.LUT P1, PT, PT, PT, UP0, 0x80, 0x0 ;  /* 0x000000000000781c */ /* 0x000fda0003f2f008 */
[----:B0-----:R-:W-:Y:S05]  /*2b90*/  @P1 BRA `(.L_x_29) ;  /* 0x0000000000041947 */ /* 0x001fea0003800000 */
[----:B------:R-:W-:Y:S01]  /*2ba0*/  BPT.TRAP 0x1 ;  /* 0x000000040000795c */ /* 0x000fe20000300000 */
.L_x_29:
[----:B------:R-:W-:Y:S01]  /*2bb0*/  UIADD3 UR8, UR8, 0x1, URZ ;  /* 0x0000000108087890 */ /* 0x000fe2000fffe03f */
[----:B------:R-:W-:Y:S01]  /*2bc0*/  ISETP.GT.AND P2, PT, R4, 0x1, PT ;  /* 0x000000010400780c */ /* 0x000fe20003f44270 */
[----:B------:R-:W-:Y:S02]  /*2bd0*/  VIADD R2, R2, 0x1 ;  /* 0x0000000102027836 */ /* 0x000fe40000000000 */
[----:B------:R-:W-:Y:S01]  /*2be0*/  UISETP.NE.AND UP0, UPT, UR8, 0xe, UPT ;  /* 0x0000000e0800788c */ /* 0x000fe2000bf05270 */
[----:B------:R-:W-:Y:S02]  /*2bf0*/  VIADD R4, R4, 0xffffffff ;  /* 0xffffffff04047836 */ /* 0x000fe40000000000 */
[C---:B------:R-:W-:Y:S01]  /*2c00*/  ISETP.NE.AND P1, PT, R2.reuse, 0xe, PT ;  /* 0x0000000e0200780c */ /* 0x040fe20003f25270 */
[----:B------:R-:W-:Y:S02]  /*2c10*/  USEL UR4, URZ, 0x1, UP0 ;  /* 0x000000013f047887 */ /* 0x000fe40008000000 */
[----:B------:R-:W-:Y:S01]  /*2c20*/  USEL UR8, UR8, URZ, UP0 ;  /* 0x0000003f08087287 */ /* 0x000fe20008000000 */
[----:B------:R-:W-:-:S03]  /*2c30*/  SEL R2, R2, RZ, P1 ;  /* 0x000000ff02027207 */ /* 0x000fc60000800000 */
[----:B------:R-:W-:Y:S01]  /*2c40*/  LOP3.LUT R3, R3, UR4, RZ, 0x3c, !PT ;  /* 0x0000000403037c12 */ /* 0x000fe2000f8e3cff */
[----:B------:R-:W-:Y:S07]  /*2c50*/  @P2 BRA `(.L_x_30) ;  /* 0xfffffff000842947 */ /* 0x000fee000383ffff */
.L_x_23:
[----:B-12---:R-:W1:Y:S02]  /*2c60*/  LDC R2, c[0x0][0x28c] ;  /* 0x0000a300ff027b82 */ /* 0x006e640000000800 */
[----:B-1----:R-:W-:-:S13]  /*2c70*/  ISETP.GE.AND P1, PT, R2, 0x1, PT ;  /* 0x000000010200780c */ /* 0x002fda0003f26270 */
[----:B------:R-:W-:Y:S05]  /*2c80*/  @!P1 BRA `(.L_x_31) ;  /* 0x0000000000589947 */ /* 0x000fea0003800000 */
[----:B------:R-:W-:Y:S05]  /*2c90*/  @!P0 BRA `(.L_x_32) ;  /* 0x0000000000048947 */ /* 0x000fea0003800000 */
[----:B------:R-:W-:Y:S01]  /*2ca0*/  BPT.TRAP 0x1 ;  /* 0x000000040000795c */ /* 0x000fe20000300000 */
.L_x_32:
[----:B------:R-:W-:Y:S01]  /*2cb0*/  ISETP.NE.AND P0, PT, R19, RZ, PT ;  /* 0x000000ff1300720c */ /* 0x000fe20003f05270 */
[----:B------:R-:W-:-:S12]  /*2cc0*/  BSSY B0, `(.L_x_33) ;  /* 0x000000e000007945 */ /* 0x000fd80003800000 */
[----:B------:R-:W-:Y:S05]  /*2cd0*/  @!P0 BRA `(.L_x_34) ;  /* 0x0000000000308947 */ /* 0x000fea0003800000 */
[----:B------:R-:W-:-:S04]  /*2ce0*/  UISETP.LT.AND UP0, UPT, UR44, 0x1, UPT ;  /* 0x000000012c00788c */ /* 0x000fc8000bf01270 */
[----:B------:R-:W-:-:S04]  /*2cf0*/  USEL UR6, UR44, 0x1, UP0 ;  /* 0x000000012c067887 */ /* 0x000fc80008000000 */
[----:B------:R-:W-:-:S04]  /*2d00*/  UIADD3 UR6, UR39, UR44, -UR6 ;  /* 0x0000002c27067290 */ /* 0x000fc8000fffe806 */
[----:B------:R-:W-:-:S04]  /*2d10*/  USHF.R.U32.HI UR4, URZ, 0x1, UR6 ;  /* 0x000000013f047899 */ /* 0x000fc80008011606 */
[----:B------:R-:W-:-:S04]  /*2d20*/  UIMAD.WIDE.U32 UR4, UR4, -0x6db6db6d, URZ ;  /* 0x92492493040478a5 */ /* 0x000fc8000f8e003f */
[----:B------:R-:W-:-:S04]  /*2d30*/  USHF.R.U32.HI UR4, URZ, 0x2, UR5 ;  /* 0x000000023f047899 */ /* 0x000fc80008011605 */
[----:B------:R-:W-:-:S06]  /*2d40*/  UIMAD UR6, UR4, -0xe, UR6 ;  /* 0xfffffff2040678a4 */ /* 0x000fcc000f8e0206 */
[----:B------:R-:W-:-:S04]  /*2d50*/  IMAD.U32 R2, RZ, RZ, UR6 ;  /* 0x00000006ff027e24 */ /* 0x000fc8000f8e00ff */
[----:B------:R-:W-:-:S04]  /*2d60*/  IMAD R0, R2, 0x8, R0 ;  /* 0x0000000802007824 */ /* 0x000fc800078e0200 */
[----:B------:R-:W-:-:S05]  /*2d70*/  VIADD R0, R0, 0x70 ;  /* 0x0000007000007836 */ /* 0x000fca0000000000 */
[----:B------:R-:W-:-:S04]  /*2d80*/  PRMT R0, R155, 0x654, R0 ;  /* 0x000006549b007816 */ /* 0x000fc80000000000 */
[----:B------:R1:W-:Y:S03]  /*2d90*/  SYNCS.ARRIVE.TRANS64.RED.A1T0 RZ, [R0+URZ], RZ ;  /* 0x000000ff00ff79a7 */ /* 0x0003e6000810043f */
.L_x_34:
[----:B------:R-:W-:Y:S05]  /*2da0*/  BSYNC B0 ;  /* 0x0000000000007941 */ /* 0x000fea0003800000 */
.L_x_33:
[----:B------:R-:W-:-:S06]  /*2db0*/  UISETP.GT.U32.AND UP0, UPT, UR40, 0x1, UPT ;  /* 0x000000012800788c */ /* 0x000fcc000bf04070 */
[----:B------:R-:W-:-:S13]  /*2dc0*/  PLOP3.LUT P0, PT, PT, PT, UP0, 0x80, 0x0 ;  /* 0x000000000000781c */ /* 0x000fda0003f0f008 */
[----:B------:R-:W-:Y:S05]  /*2dd0*/  @P0 BRA `(.L_x_31) ;  /* 0x0000000000040947 */ /* 0x000fea0003800000 */
[----:B------:R-:W-:Y:S01]  /*2de0*/  BPT.TRAP 0x1 ;  /* 0x000000040000795c */ /* 0x000fe20000300000 */
.L_x_31:
[----:B0-----:R-:W0:Y:S01]  /*2df0*/  S2R R6, SR_TID.X ;  /* 0x0000000000067919 */ /* 0x001e220000002100 */
[----:B------:R-:W-:Y:S01]  /*2e00*/  IMAD.MOV.U32 R13, RZ, RZ, 0x6540 ;  /* 0x00006540ff0d7424 */ /* 0x000fe200078e00ff */
[----:B------:R-:W-:Y:S02]  /*2e10*/  UIMAD.WIDE UR8, UR42, 0x100, URZ ;  /* 0x000001002a0878a5 */ /* 0x000fe4000f8e023f */
[----:B------:R-:W-:Y:S01]  /*2e20*/  USHF.R.S32.HI UR10, URZ, 0x1f, UR43 ;  /* 0x0000001f3f0a7899 */ /* 0x000fe2000801142b */
[----:B------:R-:W-:Y:S01]  /*2e30*/  ULDC.64 UR6, c[0x0][0x5d0] ;  /* 0x0001740000067ab9 */ /* 0x000fe20000000a00 */
[----:B------:R-:W-:Y:S02]  /*2e40*/  ULDC UR5, c[0x0][0x288] ;  /* 0x0000a20000057ab9 */ /* 0x000fe40000000800 */
[----:B------:R-:W-:Y:S02]  /*2e50*/  UIMAD UR4, UR10, UR6, URZ ;  /* 0x000000060a0472a4 */ /* 0x000fe4000f8e023f */
[----:B------:R-:W-:-:S02]  /*2e60*/  USHF.L.U32 UR42, UR42, 0x8, URZ ;  /* 0x000000082a2a7899 */ /* 0x000fc4000800063f */
[----:B------:R-:W-:Y:S02]  /*2e70*/  UIADD3 UR39, UR44, UR39, URZ ;  /* 0x000000272c277290 */ /* 0x000fe4000fffe03f */
[----:B------:R-:W-:Y:S02]  /*2e80*/  UIMAD UR4, UR43, UR7, UR4 ;  /* 0x000000072b0472a4 */ /* 0x000fe4000f8e0204 */
[----:B------:R-:W-:Y:S02]  /*2e90*/  UISETP.GT.U32.AND UP1, UPT, UR39, 0xd, UPT ;  /* 0x0000000d2700788c */ /* 0x000fe4000bf24070 */
[----:B------:R-:W-:Y:S02]  /*2ea0*/  UISETP.GE.U32.AND UP2, UPT, UR44, 0xe, UPT ;  /* 0x0000000e2c00788c */ /* 0x000fe4000bf46070 */
[----:B------:R-:W-:Y:S01]  /*2eb0*/  UISETP.LT.U32.AND UP1, UPT, UR44, 0xe, UP1 ;  /* 0x0000000e2c00788c */ /* 0x000fe20008f21070 */
[--C-:B0-----:R-:W-:Y:S01]  /*2ec0*/  SHF.R.U32.HI R2, RZ, 0x7, R6.reuse ;  /* 0x00000007ff027819 */ /* 0x101fe20000011606 */
[----:B------:R-:W-:Y:S01]  /*2ed0*/  IMAD.SHL.U32 R12, R6, 0x2, RZ ;  /* 0x00000002060c7824 */ /* 0x000fe200078e00ff */
[----:B------:R-:W-:-:S02]  /*2ee0*/  SHF.R.U32.HI R3, RZ, 0x2, R6 ;  /* 0x00000002ff037819 */ /* 0x000fc40000011606 */
[----:B------:R-:W-:Y:S02]  /*2ef0*/  LOP3.LUT R2, R2, 0x1, RZ, 0xc0, !PT ;  /* 0x0000000102027812 */ /* 0x000fe400078ec0ff */
[----:B------:R-:W-:Y:S02]  /*2f00*/  LOP3.LUT R4, R6, 0x60, RZ, 0xc0, !PT ;  /* 0x0000006006047812 */ /* 0x000fe400078ec0ff */
[----:B------:R-:W-:Y:S01]  /*2f10*/  LOP3.LUT R3, R3, 0x7, RZ, 0xc0, !PT ;  /* 0x0000000703037812 */ /* 0x000fe200078ec0ff */
[----:B------:R-:W-:Y:S01]  /*2f20*/  IMAD.SHL.U32 R160, R2, 0x40, RZ ;  /* 0x0000004002a07824 */ /* 0x000fe200078e00ff */
[----:B------:R-:W-:Y:S02]  /*2f30*/  LOP3.LUT R12, R12, 0x6, RZ, 0xc0, !PT ;  /* 0x000000060c0c7812 */ /* 0x000fe400078ec0ff */
[----:B------:R-:W-:Y:S02]  /*2f40*/  SHF.R.U32.HI R4, RZ, 0x1, R4 ;  /* 0x00000001ff047819 */ /* 0x000fe40000011604 */
[----:B------:R-:W-:-:S02]  /*2f50*/  LOP3.LUT R160, R160, 0x40, R3, 0xe2, !PT ;  /* 0x00000040a0a07812 */ /* 0x000fc400078ee203 */
[----:B------:R-:W-:Y:S01]  /*2f60*/  PRMT R12, R12, R13, UR41 ;  /* 0x000000290c0c7e16 */ /* 0x000fe2000800000d */
[----:B------:R-:W-:Y:S01]  /*2f70*/  USHF.L.U32 UR41, UR41, 0x8, URZ ;  /* 0x0000000829297899 */ /* 0x000fe2000800063f */
[----:B-1----:R-:W-:Y:S01]  /*2f80*/  IADD3 R0, RZ, -R4, -R3 ;  /* 0x80000004ff007210 */ /* 0x002fe20007ffe803 */
[----:B------:R-:W-:Y:S01]  /*2f90*/  IMAD.MOV.U32 R3, RZ, RZ, -0x2 ;  /* 0xfffffffeff037424 */ /* 0x000fe200078e00ff */
[----:B------:R-:W-:Y:S01]  /*2fa0*/  LOP3.LUT R160, R160, UR8, R4, 0xfe, !PT ;  /* 0x00000008a0a07c12 */ /* 0x000fe2000f8efe04 */
[----:B------:R-:W-:Y:S01]  /*2fb0*/  IMAD.U32 R4, RZ, RZ, UR6 ;  /* 0x00000006ff047e24 */ /* 0x000fe2000f8e00ff */
[----:B------:R-:W-:Y:S01]  /*2fc0*/  SHF.R.S32.HI R13, RZ, 0x1f, R12 ;  /* 0x0000001fff0d7819 */ /* 0x000fe2000001140c */
[----:B------:R-:W-:Y:S01]  /*2fd0*/  ULDC UR6, c[0x0][0x284] ;  /* 0x0000a10000067ab9 */ /* 0x000fe20000000800 */
[----:B------:R-:W-:Y:S01]  /*2fe0*/  UISETP.GE.AND UP0, UPT, UR41, UR5, UPT ;  /* 0x000000052900728c */ /* 0x000fe2000bf06270 */
[----:B------:R-:W-:Y:S02]  /*2ff0*/  IMAD R0, R2, -0x40, R0 ;  /* 0xffffffc002007824 */ /* 0x000fe400078e0200 */
[----:B------:R-:W-:Y:S01]  /*3000*/  IMAD.U32 R154, RZ, RZ, UR6 ;  /* 0x00000006ff9a7e24 */ /* 0x000fe2000f8e00ff */
[----:B------:R-:W-:Y:S01]  /*3010*/  UISETP.GE.OR UP0, UPT, UR42, UR6, UP0 ;  /* 0x000000062a00728c */ /* 0x000fe20008706670 */
[----:B------:R-:W-:Y:S01]  /*3020*/  IMAD.WIDE.U32 R4, R4, UR43, R12 ;  /* 0x0000002b04047c25 */ /* 0x000fe2000f8e000c */
[----:B------:R-:W-:-:S02]  /*3030*/  USEL UR6, URZ, 0x1, !UP1 ;  /* 0x000000013f067887 */ /* 0x000fc4000c800000 */
[----:B------:R-:W-:Y:S01]  /*3040*/  IADD3 R154, R154, -UR42, R0 ;  /* 0x8000002a9a9a7c10 */ /* 0x000fe2000fffe000 */
[----:B------:R-:W-:Y:S01]  /*3050*/  VIADD R5, R5, UR4 ;  /* 0x0000000405057c36 */ /* 0x000fe20008000000 */
[----:B------:R-:W-:Y:S01]  /*3060*/  LOP3.LUT R0, R6, 0x3, RZ, 0xc0, !PT ;  /* 0x0000000306007812 */ /* 0x000fe200078ec0ff */
[----:B------:R-:W-:Y:S01]  /*3070*/  USHF.R.U32.HI UR4, URZ, 0x1, UR39 ;  /* 0x000000013f047899 */ /* 0x000fe20008011627 */
[----:B------:R-:W-:Y:S01]  /*3080*/  PLOP3.LUT P0, PT, PT, PT, UP0, 0x80, 0x0 ;  /* 0x000000000000781c */ /* 0x000fe20003f0f008 */
[----:B------:R-:W-:Y:S02]  /*3090*/  ULOP3.LUT UR38, UR38, UR6, URZ, 0x3c, !UPT ;  /* 0x0000000626267292 */ /* 0x000fe4000f8e3c3f */
[----:B------:R-:W-:Y:S01]  /*30a0*/  IMAD R0, R0, R3, UR5 ;  /* 0x0000000500007e24 */ /* 0x000fe2000f8e0203 */
[----:B------:R-:W-:Y:S01]  /*30b0*/  UIMAD.WIDE.U32 UR4, UR4, -0x6db6db6d, URZ ;  /* 0x92492493040478a5 */ /* 0x000fe2000f8e003f */
[----:B------:R-:W-:Y:S02]  /*30c0*/  UMOV UR42, 0xffffffff ;  /* 0xffffffff002a7882 */ /* 0x000fe40000000000 */
[----:B------:R-:W-:Y:S01]  /*30d0*/  VIADD R0, R0, -UR41 ;  /* 0x8000002900007c36 */ /* 0x000fe20008000000 */
[----:B------:R-:W-:-:S04]  /*30e0*/  USHF.R.U32.HI UR4, URZ, 0x2, UR5 ;  /* 0x000000023f047899 */ /* 0x000fc80008011605 */
[----:B------:R-:W-:Y:S02]  /*30f0*/  UIMAD UR39, UR4, -0xe, UR39 ;  /* 0xfffffff2042778a4 */ /* 0x000fe4000f8e0227 */
[----:B------:R-:W-:Y:S01]  /*3100*/  @UP2 ULOP3.LUT UR38, UR38, 0x1, UR4, 0x78, !UPT ;  /* 0x0000000126262892 */ /* 0x000fe2000f8e7804 */
[----:B------:R-:W-:Y:S11]  /*3110*/  @P0 BRA `(.L_x_35) ;  /* 0x000000d000f80947 */ /* 0x000ff60003800000 */
[----:B------:R-:W0:Y:S01]  /*3120*/  LDC.64 R2, c[0x0][0x5c8] ;  /* 0x00017200ff027b82 */ /* 0x000e220000000a00 */
[----:B------:R-:W-:Y:S01]  /*3130*/  ULDC.64 UR4, c[0x0][0x5c0] ;  /* 0x0001700000047ab9 */ /* 0x000fe20000000a00 */
[----:B------:R-:W-:Y:S01]  /*3140*/  BSSY B0, `(.L_x_35) ;  /* 0x0000d3b000007945 */ /* 0x000fe20003800000 */
[C---:B0-----:R-:W-:Y:S01]  /*3150*/  IMAD R6, R2.reuse, UR9, RZ ;  /* 0x0000000902067c24 */ /* 0x041fe2000f8e02ff */
[----:B------:R-:W-:Y:S01]  /*3160*/  SHF.L.U64.HI R9, R2, 0x3, R3 ;  /* 0x0000000302097819 */ /* 0x000fe20000010203 */
[----:B------:R-:W-:-:S04]  /*3170*/  IMAD.WIDE.U32 R4, R160, R2, R4 ;  /* 0x00000002a0047225 */ /* 0x000fc800078e0004 */
[----:B------:R-:W-:Y:S01]  /*3180*/  IMAD R6, R160, R3, R6 ;  /* 0x00000003a0067224 */ /* 0x000fe200078e0206 */
[----:B------:R-:W-:Y:S01]  /*3190*/  IADD3 R4, P0, R4, UR4, RZ ;  /* 0x0000000404047c10 */ /* 0x000fe2000ff1e0ff */
[----:B------:R-:W-:Y:S02]  /*31a0*/  IMAD.SHL.U32 R8, R2, 0x8, RZ ;  /* 0x0000000802087824 */ /* 0x000fe400078e00ff */
[----:B------:R-:W-:-:S03]  /*31b0*/  IMAD.IADD R6, R5, 0x1, R6 ;  /* 0x0000000105067824 */ /* 0x000fc600078e0206 */
[-C--:B------:R-:W-:Y:S02]  /*31c0*/  IADD3 R10, P1, R8, R4.reuse, RZ ;  /* 0x00000004080a7210 */ /* 0x080fe40007f3e0ff */
[----:B------:R-:W-:Y:S02]  /*31d0*/  IADD3.X R5, R6, UR5, RZ, P0, !PT ;  /* 0x0000000506057c10 */ /* 0x000fe400087fe4ff */
[----:B------:R-:W-:-:S03]  /*31e0*/  LEA R6, P0, R2, R4, 0x7 ;  /* 0x0000000402067211 */ /* 0x000fc600078038ff */
[----:B------:R-:W-:Y:S01]  /*31f0*/  IMAD.X R11, R9, 0x1, R5, P1 ;  /* 0x00000001090b7824 */ /* 0x000fe200008e0605 */
[----:B------:R-:W-:Y:S02]  /*3200*/  LEA.HI.X R7, R2, R5, R3, 0x7, P0 ;  /* 0x0000000502077211 */ /* 0x000fe400000f3c03 */
[----:B-----5:R-:W-:Y:S02]  /*3210*/  ISETP.NE.AND P0, PT, R18, RZ, PT ;  /* 0x000000ff1200720c */ /* 0x020fe40003f05270 */
[----:B------:R-:W-:-:S05]  /*3220*/  IADD3 R8, P2, R8, R6, RZ ;  /* 0x0000000608087210 */ /* 0x000fca0007f5e0ff */
[----:B------:R-:W-:-:S06]  /*3230*/  IMAD.X R9, R9, 0x1, R7, P2 ;  /* 0x0000000109097824 */ /* 0x000fcc00010e0607 */
[----:B------:R-:W-:Y:S05]  /*3240*/  @!P0 BRA `(.L_x_36) ;  /* 0x0000009800988947 */ /* 0x000fea0003800000 */
[----:B------:R-:W0:Y:S01]  /*3250*/  LDC.64 R20, c[0x0][0x5b0] ;  /* 0x00016c00ff147b82 */ /* 0x000e220000000a00 */
[----:B------:R-:W-:Y:S01]  /*3260*/  ULDC.64 UR6, c[0x0][0x5b8] ;  /* 0x00016e0000067ab9 */ /* 0x000fe20000000a00 */
[----:B------:R-:W-:Y:S01]  /*3270*/  ISETP.GE.AND P1, PT, R154, 0x1, PT ;  /* 0x000000019a00780c */ /* 0x000fe20003f26270 */
[----:B------:R-:W-:Y:S02]  /*3280*/  UIMAD UR4, UR10, UR6, URZ ;  /* 0x000000060a0472a4 */ /* 0x000fe4000f8e023f */
[----:B------:R-:W-:Y:S01]  /*3290*/  IMAD.U32 R156, RZ, RZ, UR6 ;  /* 0x00000006ff9c7e24 */ /* 0x000fe2000f8e00ff */
[----:B------:R-:W-:Y:S01]  /*32a0*/  BSSY B1, `(.L_x_37) ;  /* 0x000000e000017945 */ /* 0x000fe20003800000 */
[----:B------:R-:W-:Y:S01]  /*32b0*/  ISETP.LT.OR P2, PT, R0, 0x1, !P1 ;  /* 0x000000010000780c */ /* 0x000fe20004f41670 */
[----:B------:R-:W-:Y:S01]  /*32c0*/  UIMAD UR4, UR43, UR7, UR4 ;  /* 0x000000072b0472a4 */ /* 0x000fe2000f8e0204 */
[----:B------:R-:W1:Y:S01]  /*32d0*/  LDC.64 R22, c[0x0][0x5a8] ;  /* 0x00016a00ff167b82 */ /* 0x000e620000000a00 */
[----:B------:R-:W-:-:S04]  /*32e0*/  IMAD.WIDE.U32 R156, R156, UR43, R12 ;  /* 0x0000002b9c9c7c25 */ /* 0x000fc8000f8e000c */
[----:B------:R-:W-:Y:S02]  /*32f0*/  VIADD R153, R157, UR4 ;  /* 0x000000049d997c36 */ /* 0x000fe40008000000 */
[----:B------:R-:W-:Y:S02]  /*3300*/  IMAD.MOV.U32 R152, RZ, RZ, R156 ;  /* 0x000000ffff987224 */ /* 0x000fe400078e009c */
[----:B0-----:R-:W-:Y:S02]  /*3310*/  IMAD R161, R20, UR9, RZ ;  /* 0x0000000914a17c24 */ /* 0x001fe4000f8e02ff */
[----:B------:R-:W-:-:S04]  /*3320*/  IMAD.WIDE.U32 R2, R160, R20, R152 ;  /* 0x00000014a0027225 */ /* 0x000fc800078e0098 */
[----:B------:R-:W-:Y:S01]  /*3330*/  IMAD R161, R160, R21, R161 ;  /* 0x00000015a0a17224 */ /* 0x000fe200078e02a1 */
[----:B-1----:R-:W-:-:S04]  /*3340*/  IADD3 R14, P0, R2, R22, RZ ;  /* 0x00000016020e7210 */ /* 0x002fc80007f1e0ff */
[----:B------:R-:W-:Y:S01]  /*3350*/  IADD3.X R15, R23, R3, R161, P0, !PT ;  /* 0x00000003170f7210 */ /* 0x000fe200007fe4a1 */
[----:B------:R-:W-:Y:S08]  /*3360*/  @P2 BRA `(.L_x_38) ;  /* 0x0000000000042947 */ /* 0x000ff00003800000 */
[----:B------:R0:W5:Y:S02]  /*3370*/  LDG.E.U8 R16, desc[UR36][R14.64] ;  /* 0x000000240e107981 */ /* 0x000164000c1e1100 */
.L_x_38:
[----:B------:R-:W-:Y:S05]  /*3380*/  BSYNC B1 ;  /* 0x0000000000017941 */ /* 0x000fea0003800000 */
.L_x_37:
[----:B------:R-:W2:Y:S01]  /*3390*/  LDL.LU R3, [R1] ;  /* 0x0000000001037983 */ /* 0x000ea20000300800 */
[----:B-----5:R-:W-:Y:S01]  /*33a0*/  LOP3.LUT R2, R16, 0xffff, RZ, 0xc0, !PT ;  /* 0x0000ffff10027812 */ /* 0x020fe200078ec0ff */
[----:B------:R-:W-:Y:S01]  /*33b0*/  BSSY B1, `(.L_x_39) ;  /* 0x000000a000017945 */ /* 0x000fe20003800000 */
[----:B------:R-:W-:Y:S02]  /*33c0*/  ISETP.LT.OR P0, PT, R0, 0x2, !P1 ;  /* 0x000000020000780c */ /* 0x000fe40004f01670 */
[----:B------:R-:W-:-:S05]  /*33d0*/  PRMT R2, R2, 0x8880, RZ ;  /* 0x0000888002027816 */ /* 0x000fca00000000ff */
[----:B------:R-:W-:-:S04]  /*33e0*/  IMAD R2, R2, R18, RZ ;  /* 0x0000001202027224 */ /* 0x000fc800078e02ff */
[----:B--2---:R-:W-:-:S05]  /*33f0*/  @!P2 IMAD R3, R3, R17, R2 ;  /* 0x000000110303a224 */ /* 0x004fca00078e0202 */
[----:B------:R1:W-:Y:S01]  /*3400*/  @!P2 STG.E.U8 desc[UR36][R4.64], R3 ;  /* 0x000000030400a986 */ /* 0x0003e2000c101124 */
[----:B------:R-:W-:Y:S05]  /*3410*/  @P0 BRA `(.L_x_40) ;  /* 0x00000000000c0947 */ /* 0x000fea0003800000 */
[----:B------:R-:W2:Y:S02]  /*3420*/  LDG.E.U8 R16, desc[UR36][R14.64+0x1] ;  /* 0x000001240e107981 */ /* 0x000ea4000c1e1100 */
[----:B--2---:R-:W-:-:S05]  /*3430*/  PRMT R2, R16, 0x8880, RZ ;  /* 0x0000888010027816 */ /* 0x004fca00000000ff */
[----:B------:R-:W-:-:S07]  /*3440*/  IMAD R2, R2, R18, RZ ;  /* 0x0000001202027224 */ /* 0x000fce00078e02ff */
.L_x_40:
[----:B------:R-:W-:Y:S05]  /*3450*/  BSYNC B1 ;  /* 0x0000000000017941 */ /* 0x000fea0003800000 */
.L_x_39:
[----:B-1----:R-:W2:Y:S01]  /*3460*/  LDL.LU R3, [R1+0x4] ;  /* 0x0000040001037983 */ /* 0x002ea20000300800 */
[C---:B------:R-:W-:Y:S01]  /*3470*/  SHF.L.U64.HI R159, R20.reuse, 0x3, R21 ;  /* 0x00000003149f7819 */ /* 0x040fe20000010215 */
[----:B------:R-:W-:Y:S01]  /*3480*/  IMAD.SHL.U32 R158, R20, 0x8, RZ ;  /* 0x00000008149e7824 */ /* 0x000fe200078e00ff */
[----:B------:R-:W-:Y:S03]  /*3490*/  BSSY B1, `(.L_x_41) ;  /* 0x000000d000017945 */ /* 0x000fe60003800000 */
[----:B------:R-:W-:-:S04]  /*34a0*/  IMAD.WIDE.U32 R12, R160, R20, R158 ;  /* 0x00000014a00c7225 */ /* 0x000fc800078e009e */
[----:B------:R-:W-:Y:S01]  /*34b0*/  IMAD.IADD R161, R161, 0x1, R13 ;  /* 0x00000001a1a17824 */ /* 0x000fe200078e020d */
[----:B------:R-:W-:-:S04]  /*34c0*/  IADD3 R12, P2, P3, R156, R22, R12 ;  /* 0x000000169c0c7210 */ /* 0x000fc80007b5e00c */
[----:B------:R-:W-:Y:S01]  /*34d0*/  IADD3.X R13, R153, R23, R161, P2, P3 ;  /* 0x00000017990d7210 */ /* 0x000fe200017e64a1 */
[----:B--2---:R-:W-:-:S05]  /*34e0*/  @!P0 IMAD R3, R3, R17, R2 ;  /* 0x0000001103038224 */ /* 0x004fca00078e0202 */
[----:B------:R1:W-:Y:S01]  /*34f0*/  @!P0 STG.E.U8 desc[UR36][R4.64+0x1], R3 ;  /* 0x0000010304008986 */ /* 0x0003e2000c101124 */
[----:B------:R-:W-:-:S04]  /*3500*/  ISETP.GE.AND P0, PT, R154, 0x9, PT ;  /* 0x000000099a00780c */ /* 0x000fc80003f06270 */
[----:B------:R-:W-:-:S13]  /*3510*/  ISETP.LT.OR P4, PT, R0, 0x1, !P0 ;  /* 0x000000010000780c */ /* 0x000fda0004781670 */
[----:B-1----:R-:W-:Y:S05]  /*3520*/  @P4 BRA `(.L_x_42) ;  /* 0x00000000000c4947 */ /* 0x002fea0003800000 */
[----:B------:R-:W2:Y:S02]  /*3530*/  LDG.E.U8 R16, desc[UR36][R12.64] ;  /* 0x000000240c107981 */ /* 0x000ea4000c1e1100 */
[----:B--2---:R-:W-:-:S05]  /*3540*/  PRMT R2, R16, 0x8880, RZ ;  /* 0x0000888010027816 */ /* 0x004fca00000000ff */
[----:B------:R-:W-:-:S07]  /*3550*/  IMAD R2, R2, R18, RZ ;  /* 0x0000001202027224 */ /* 0x000fce00078e02ff */
.L_x_42:
[----:B------:R-:W-:Y:S05]  /*3560*/  BSYNC B1 ;  /* 0x0000000000017941 */ /* 0x000fea0003800000 */
.L_x_41:
[----:B------:R-:W2:Y:S01]  /*3570*/  LDL.LU R3, [R1+0x8] ;  /* 0x0000080001037983 */ /* 0x000ea20000300800 */
[----:B------:R-:W-:Y:S01]  /*3580*/  ISETP.LT.OR P2, PT, R0, 0x2, !P0 ;  /* 0x000000020000780c */ /* 0x000fe20004741670 */
[----:B------:R-:W-:Y:S01]  /*3590*/  BSSY B1, `(.L_x_43) ;  /* 0x0000007000017945 */ /* 0x000fe20003800000 */
[----:B--2---:R-:W-:-:S05]  /*35a0*/  @!P4 IMAD R3, R3, R17, R2 ;  /* 0x000000110303c224 */ /* 0x004fca00078e0202 */
[----:B------:R1:W-:Y:S06]  /*35b0*/  @!P4 STG.E.U8 desc[UR36][R10.64], R3 ;  /* 0x000000030a00c986 */ /* 0x0003ec000c101124 */
[----:B------:R-:W-:Y:S05]  /*35c0*/  @P2 BRA `(.L_x_44) ;  /* 0x00000000000c2947 */ /* 0x000fea0003800000 */
[----:B------:R-:W2:Y:S02]  /*35d0*/  LDG.E.U8 R16, desc[UR36][R12.64+0x1] ;  /* 0x000001240c107981 */ /* 0x000ea4000c1e1100 */
[----:B--2---:R-:W-:-:S05]  /*35e0*/  PRMT R2, R16, 0x8880, RZ ;  /* 0x0000888010027816 */ /* 0x004fca00000000ff */
[----:B------:R-:W-:-:S07]  /*35f0*/  IMAD R2, R2, R18, RZ ;  /* 0x0000001202027224 */ /* 0x000fce00078e02ff */
.L_x_44:
[----:B------:R-:W-:Y:S05]  /*3600*/  BSYNC B1 ;  /* 0x0000000000017941 */ /* 0x000fea0003800000 */
.L_x_43:
[----:B-1----:R-:W2:Y:S01]  /*3610*/  LDL.LU R3, [R1+0xc] ;  /* 0x00000c0001037983 */ /* 0x002ea20000300800 */
[----:B------:R-:W-:Y:S01]  /*3620*/  BSSY B1, `(.L_x_45) ;  /* 0x0000009000017945 */ /* 0x000fe20003800000 */
[----:B------:R-:W-:Y:S01]  /*3630*/  ISETP.LT.OR P3, PT, R0, 0xa, !P1 ;  /* 0x0000000a0000780c */ /* 0x000fe20004f61670 */
[----:B--2---:R-:W-:-:S05]  /*3640*/  @!P2 IMAD R3, R3, R17, R2 ;  /* 0x000000110303a224 */ /* 0x004fca00078e0202 */
[----:B------:R1:W-:Y:S01]  /*3650*/  @!P2 STG.E.U8 desc[UR36][R10.64+0x1], R3 ;  /* 0x000001030a00a986 */ /* 0x0003e2000c101124 */
[----:B------:R-:W-:-:S13]  /*3660*/  ISETP.LT.OR P2, PT, R0, 0x9, !P1 ;  /* 0x000000090000780c */ /* 0x000fda0004f41670 */
[----:B-1----:R-:W-:Y:S05]  /*3670*/  @P2 BRA `(.L_x_46) ;  /* 0x00000000000c2947 */ /* 0x002fea0003800000 */
[----:B------:R-:W2:Y:S02]  /*3680*/  LDG.E.U8 R16, desc[UR36][R14.64+0x8] ;  /* 0x000008240e107981 */ /* 0x000ea4000c1e1100 */
[----:B--2---:R-:W-:-:S05]  /*3690*/  PRMT R2, R16, 0x8880, RZ ;  /* 0x0000888010027816 */ /* 0x004fca00000000ff */
[----:B------:R-:W-:-:S07]  /*36a0*/  IMAD R2, R2, R18, RZ ;  /* 0x0000001202027224 */ /* 0x000fce00078e02ff */
.L_x_46:
[----:B------:R-:W-:Y:S05]  /*36b0*/  BSYNC B1 ;  /* 0x0000000000017941 */ /* 0x000fea0003800000 */
.L_x_45:
[----:B------:R-:W2:Y:S01]  /*36c0*/  LDL.LU R3, [R1+0x10] ;  /* 0x0000100001037983 */ /* 0x000ea20000300800 */
[----:B------:R-:W-:Y:S01]  /*36d0*/  BSSY B1, `(.L_x_47) ;  /* 0x0000007000017945 */ /* 0x000fe20003800000 */
[----:B--2---:R-:W-:-:S05]  /*36e0*/  @!P2 IMAD R3, R3, R17, R2 ;  /* 0x000000110303a224 */ /* 0x004fca00078e0202 */
[----:B------:R1:W-:Y:S01]  /*36f0*/  @!P2 STG.E.U8 desc[UR36][R4.64+0x8], R3 ;  /* 0x000008030400a986 */ /* 0x0003e2000c101124 */
[----:B------:R-:W-:Y:S05]  /*3700*/  @P3 BRA `(.L_x_48) ;  /* 0x00000000000c3947 */ /* 0x000fea0003800000 */
[----:B------:R-:W2:Y:S02]  /*3710*/  LDG.E.U8 R16, desc[UR36][R14.64+0x9] ;  /* 0x000009240e107981 */ /* 0x000ea4000c1e1100 */
[----:B--2---:R-:W-:-:S05]  /*3720*/  PRMT R2, R16, 0x8880, RZ ;  /* 0x0000888010027816 */ /* 0x004fca00000000ff */
[----:B------:R-:W-:-:S07]  /*3730*/  IMAD R2, R2, R18, RZ ;  /* 0x0000001202027224 */ /* 0x000fce00078e02ff */
.L_x_48:
[----:B------:R-:W-:Y:S05]  /*3740*/  BSYNC B1 ;  /* 0x0000000000017941 */ /* 0x000fea0003800000 */
.L_x_47:
[----:B-1----:R-:W2:Y:S01]  /*3750*/  LDL.LU R3, [R1+0x14] ;  /* 0x0000140001037983 */ /* 0x002ea20000300800 */
[C---:B------:R-:W-:Y:S01]  /*3760*/  ISETP.LT.OR P2, PT, R0.reuse, 0x9, !P0 ;  /* 0x000000090000780c */ /* 0x040fe20004741670 */
[----:B------:R-:W-:Y:S01]  /*3770*/  BSSY B1, `(.L_x_49) ;  /* 0x000000b000017945 */ /* 0x000fe20003800000 */
[C---:B------:R-:W-:Y:S02]  /*3780*/  ISETP.LT.OR P4, PT, R0.reuse, 0x11, !P1 ;  /* 0x000000110000780c */ /* 0x040fe40004f81670 */
[C---:B------:R-:W-:Y:S02]  /*3790*/  ISETP.LT.OR P5, PT, R0.reuse, 0x12, !P1 ;  /* 0x000000120000780c */ /* 0x040fe40004fa1670 */
[----:B------:R-:W-:Y:S01]  /*37a0*/  ISETP.LT.OR P6, PT, R0, 0x11, !P0 ;  /* 0x000000110000780c */ /* 0x000fe200047c1670 */
[----:B--2---:R-:W-:-:S05]  /*37b0*/  @!P3 IMAD R3, R3, R17, R2 ;  /* 0x000000110303b224 */ /* 0x004fca00078e0202 */
[----:B------:R1:W-:Y:S01]  /*37c0*/  @!P3 STG.E.U8 desc[UR36][R4.64+0x9], R3 ;  /* 0x000009030400b986 */ /* 0x0003e2000c101124 */
[----:B------:R-:W-:Y:S01]  /*37d0*/  ISETP.LT.OR P3, PT, R0, 0xa, !P0 ;  /* 0x0000000a0000780c */ /* 0x000fe20004761670 */
[----:B------:R-:W-:-:S12]  /*37e0*/  @P2 BRA `(.L_x_50) ;  /* 0x00000000000c2947 */ /* 0x000fd80003800000 */
[----:B------:R-:W2:Y:S02]  /*37f0*/  LDG.E.U8 R16, desc[UR36][R12.64+0x8] ;  /* 0x000008240c107981 */ /* 0x000ea4000c1e1100 */
[----:B--2---:R-:W-:-:S05]  /*3800*/  PRMT R2, R16, 0x8880, RZ ;  /* 0x0000888010027816 */ /* 0x004fca00000000ff */
[----:B------:R-:W-:-:S07]  /*3810*/  IMAD R2, R2, R18, RZ ;  /* 0x0000001202027224 */ /* 0x000fce00078e02ff */
.L_x_50:
[----:B------:R-:W-:Y:S05]  /*3820*/  BSYNC B1 ;  /* 0x0000000000017941 */ /* 0x000fea0003800000 */
.L_x_49:
[----:B-1----:R-:W2:Y:S01]  /*3830*/  LDL.LU R3, [R1+0x18] ;  /* 0x0000180001037983 */ /* 0x002ea20000300800 */
[----:B------:R-:W-:Y:S01]  /*3840*/  BSSY B1, `(.L_x_51) ;  /* 0x0000007000017945 */ /* 0x000fe20003800000 */
[----:B--2---:R-:W-:-:S05]  /*3850*/  @!P2 IMAD R3, R3, R17, R2 ;  /* 0x000000110303a224 */ /* 0x004fca00078e0202 */
[----:B------:R1:W-:Y:S01]  /*3860*/  @!P2 STG.E.U8 desc[UR36][R10.64+0x8], R3 ;  /* 0x000008030a00a986 */ /* 0x0003e2000c101124 */
[----:B------:R-:W-:Y:S05]  /*3870*/  @P3 BRA `(.L_x_52) ;  /* 0x00000000000c3947 */ /* 0x000fea0003800000 */
[----:B------:R-:W2:Y:S02]  /*3880*/  LDG.E.U8 R16, desc[UR36][R12.64+0x9] ;  /* 0x000009240c107981 */ /* 0x000ea4000c1e1100 */
[----:B--2---:R-:W-:-:S05]  /*3890*/  PRMT R2, R16, 0x8880, RZ ;  /* 0x0000888010027816 */ /* 0x004fca00000000ff */
[----:B------:R-:W-:-:S07]  /*38a0*/  IMAD R2, R2, R18, RZ ;  /* 0x0000001202027224 */ /* 0x000fce00078e02ff */
.L_x_52:
[----:B------:R-:W-:Y:S05]  /*38b0*/  BSYNC B1 ;  /* 0x0000000000017941 */ /* 0x000fea0003800000 */
.L_x_51:
        /* <DEDUP_REMOVED lines=8> */
.L_x_54:
[----:B------:R-:W-:Y:S05]  /*3940*/  BSYNC B1 ;  /* 0x0000000000017941 */ /* 0x000fea0003800000 */
.L_x_53:
        /* <DEDUP_REMOVED lines=8> */
.L_x_56:
[----:B------:R-:W-:Y:S05]  /*39d0*/  BSYNC B1 ;  /* 0x0000000000017941 */ /* 0x000fea0003800000 */
.L_x_55:
        /* <DEDUP_REMOVED lines=8> */
.L_x_58:
[----:B------:R-:W-:Y:S05]  /*3a60*/  BSYNC B1 ;  /* 0x0000000000017941 */ /* 0x000fea0003800000 */
.L_x_57:
        /* <DEDUP_REMOVED lines=13> */
.L_x_60:
[----:B------:R-:W-:Y:S05]  /*3b40*/  BSYNC B1 ;  /* 0x0000000000017941 */ /* 0x000fea0003800000 */
.L_x_59:
        /* <DEDUP_REMOVED lines=8> */
.L_x_62:
[----:B------:R-:W-:Y:S05]  /*3bd0*/  BSYNC B1 ;  /* 0x0000000000017941 */ /* 0x000fea0003800000 */
.L_x_61:
        /* <DEDUP_REMOVED lines=8> */
.L_x_64:
[----:B------:R-:W-:Y:S05]  /*3c60*/  BSYNC B1 ;  /* 0x0000000000017941 */ /* 0x000fea0003800000 */
.L_x_63:
        /* <DEDUP_REMOVED lines=8> */
.L_x_66:
[----:B------:R-:W-:Y:S05]  /*3cf0*/  BSYNC B1 ;  /* 0x0000000000017941 */ /* 0x000fea0003800000 */
.L_x_65:
        /* <DEDUP_REMOVED lines=8> */
.L_x_68:
[----:B------:R-:W-:Y:S05]  /*3d80*/  BSYNC B1 ;  /* 0x0000000000017941 */ /* 0x000fea0003800000 */
.L_x_67:
        /* <DEDUP_REMOVED lines=13> */
.L_x_70:
[----:B------:R-:W-:Y:S05]  /*3e60*/  BSYNC B1 ;  /* 0x0000000000017941 */ /* 0x000fea0003800000 */
.L_x_69:
        /* <DEDUP_REMOVED lines=8> */
.L_x_72:
[----:B------:R-:W-:Y:S05]  /*3ef0*/  BSYNC B1 ;  /* 0x0000000000017941 */ /* 0x000fea0003800000 */
.L_x_71:
        /* <DEDUP_REMOVED lines=8> */
.L_x_74:
[----:B------:R-:W-:Y:S05]  /*3f80*/  BSYNC B1 ;  /* 0x0000000000017941 */ /* 0x000fea0003800000 */
.L_x_73:
        /* <DEDUP_REMOVED lines=8> */
.L_x_76:
[----:B------:R-:W-:Y:S05]  /*4010*/  BSYNC B1 ;  /* 0x0000000000017941 */ /* 0x000fea0003800000 */
.L_x_75:
        /* <DEDUP_REMOVED lines=8> */
.L_x_78:
[----:B------:R-:W-:Y:S05]  /*40a0*/  BSYNC B1 ;  /* 0x0000000000017941 */ /* 0x000fea0003800000 */
.L_x_77:
        /* <DEDUP_REMOVED lines=13> */
.L_x_80:
[----:B------:R-:W-:Y:S05]  /*4180*/  BSYNC B1 ;  /* 0x0000000000017941 */ /* 0x000fea0003800000 */
.L_x_79:
        /* <DEDUP_REMOVED lines=8> */
.L_x_82:
[----:B------:R-:W-:Y:S05]  /*4210*/  BSYNC B1 ;  /* 0x0000000000017941 */ /* 0x000fea0003800000 */
.L_x_81:
        /* <DEDUP_REMOVED lines=8> */
.L_x_84:
[----:B------:R-:W-:Y:S05]  /*42a0*/  BSYNC B1 ;  /* 0x0000000000017941 */ /* 0x000fea0003800000 */
.L_x_83:
        /* <DEDUP_REMOVED lines=8> */
.L_x_86:
[----:B------:R-:W-:Y:S05]  /*4330*/  BSYNC B1 ;  /* 0x0000000000017941 */ /* 0x000fea0003800000 */
.L_x_85:
        /* <DEDUP_REMOVED lines=8> */
.L_x_88:
[----:B------:R-:W-:Y:S05]  /*43c0*/  BSYNC B1 ;  /* 0x0000000000017941 */ /* 0x000fea0003800000 */
.L_x_87:
        /* <DEDUP_REMOVED lines=13> */
.L_x_90:
[----:B------:R-:W-:Y:S05]  /*44a0*/  BSYNC B1 ;  /* 0x0000000000017941 */ /* 0x000fea0003800000 */
.L_x_89:
        /* <DEDUP_REMOVED lines=8> */
.L_x_92:
[----:B------:R-:W-:Y:S05]  /*4530*/  BSYNC B1 ;  /* 0x0000000000017941 */ /* 0x000fea0003800000 */
.L_x_91:
        /* <DEDUP_REMOVED lines=8> */
.L_x_94:
[----:B------:R-:W-:Y:S05]  /*45c0*/  BSYNC B1 ;  /* 0x0000000000017941 */ /* 0x000fea0003800000 */
.L_x_93:
        /* <DEDUP_REMOVED lines=8> */
.L_x_96:
[----:B------:R-:W-:Y:S05]  /*4650*/  BSYNC B1 ;  /* 0x0000000000017941 */ /* 0x000fea0003800000 */
.L_x_95:
        /* <DEDUP_REMOVED lines=8> */
.L_x_98:
[----:B------:R-:W-:Y:S05]  /*46e0*/  BSYNC B1 ;  /* 0x0000000000017941 */ /* 0x000fea0003800000 */
.L_x_97:
        /* <DEDUP_REMOVED lines=13> */
.L_x_100:
[----:B------:R-:W-:Y:S05]  /*47c0*/  BSYNC B1 ;  /* 0x0000000000017941 */ /* 0x000fea0003800000 */
.L_x_99:
        /* <DEDUP_REMOVED lines=8> */
.L_x_102:
[----:B------:R-:W-:Y:S05]  /*4850*/  BSYNC B1 ;  /* 0x0000000000017941 */ /* 0x000fea0003800000 */
.L_x_101:
        /* <DEDUP_REMOVED lines=8> */
.L_x_104:
[----:B------:R-:W-:Y:S05]  /*48e0*/  BSYNC B1 ;  /* 0x0000000000017941 */ /* 0x000fea0003800000 */
.L_x_103:
        /* <DEDUP_REMOVED lines=8> */
.L_x_106:
[----:B------:R-:W-:Y:S05]  /*4970*/  BSYNC B1 ;  /* 0x0000000000017941 */ /* 0x000fea0003800000 */
.L_x_105:
        /* <DEDUP_REMOVED lines=8> */
.L_x_108:
[----:B------:R-:W-:Y:S05]  /*4a00*/  BSYNC B1 ;  /* 0x0000000000017941 */ /* 0x000fea0003800000 */
.L_x_107:
        /* <DEDUP_REMOVED lines=13> */
.L_x_110:
[----:B------:R-:W-:Y:S05]  /*4ae0*/  BSYNC B1 ;  /* 0x0000000000017941 */ /* 0x000fea0003800000 */
.L_x_109:
        /* <DEDUP_REMOVED lines=8> */
.L_x_112:
[----:B------:R-:W-:Y:S05]  /*4b70*/  BSYNC B1 ;  /* 0x0000000000017941 */ /* 0x000fea0003800000 */
.L_x_111:
        /* <DEDUP_REMOVED lines=8> */
.L_x_114:
[----:B------:R-:W-:Y:S05]  /*4c00*/  BSYNC B1 ;  /* 0x0000000000017941 */ /* 0x000fea0003800000 */
.L_x_113:
        /* <DEDUP_REMOVED lines=8> */
.L_x_116:
[----:B------:R-:W-:Y:S05]  /*4c90*/  BSYNC B1 ;  /* 0x0000000000017941 */ /* 0x000fea0003800000 */
.L_x_115:
        /* <DEDUP_REMOVED lines=8> */
.L_x_118:
[----:B------:R-:W-:Y:S05]  /*4d20*/  BSYNC B1 ;  /* 0x0000000000017941 */ /* 0x000fea0003800000 */
.L_x_117:
        /* <DEDUP_REMOVED lines=13> */
.L_x_120:
[----:B------:R-:W-:Y:S05]  /*4e00*/  BSYNC B1 ;  /* 0x0000000000017941 */ /* 0x000fea0003800000 */
.L_x_119:
        /* <DEDUP_REMOVED lines=8> */
.L_x_122:
[----:B------:R-:W-:Y:S05]  /*4e90*/  BSYNC B1 ;  /* 0x0000000000017941 */ /* 0x000fea0003800000 */
.L_x_121:
        /* <DEDUP_REMOVED lines=8> */
.L_x_124:
[----:B------:R-:W-:Y:S05]  /*4f20*/  BSYNC B1 ;  /* 0x0000000000017941 */ /* 0x000fea0003800000 */
.L_x_123:
        /* <DEDUP_REMOVED lines=8> */
.L_x_126:
[----:B------:R-:W-:Y:S05]  /*4fb0*/  BSYNC B1 ;  /* 0x0000000000017941 */ /* 0x000fea0003800000 */
.L_x_125:
        /* <DEDUP_REMOVED lines=8> */
.L_x_128:
[----:B------:R-:W-:Y:S05]  /*5040*/  BSYNC B1 ;  /* 0x0000000000017941 */ /* 0x000fea0003800000 */
.L_x_127:
        /* <DEDUP_REMOVED lines=13> */
.L_x_130:
[----:B------:R-:W-:Y:S05]  /*5120*/  BSYNC B1 ;  /* 0x0000000000017941 */ /* 0x000fea0003800000 */
.L_x_129:
        /* <DEDUP_REMOVED lines=8> */
.L_x_132:
[----:B------:R-:W-:Y:S05]  /*51b0*/  BSYNC B1 ;  /* 0x0000000000017941 */ /* 0x000fea0003800000 */
.L_x_131:
        /* <DEDUP_REMOVED lines=8> */
.L_x_134:
[----:B------:R-:W-:Y:S05]  /*5240*/  BSYNC B1 ;  /* 0x0000000000017941 */ /* 0x000fea0003800000 */
.L_x_133:
        /* <DEDUP_REMOVED lines=8> */
.L_x_136:
[----:B------:R-:W-:Y:S05]  /*52d0*/  BSYNC B1 ;  /* 0x0000000000017941 */ /* 0x000fea0003800000 */
.L_x_135:
        /* <DEDUP_REMOVED lines=8> */
.L_x_138:
[----:B------:R-:W-:Y:S05]  /*5360*/  BSYNC B1 ;  /* 0x0000000000017941 */ /* 0x000fea0003800000 */
.L_x_137:
        /* <DEDUP_REMOVED lines=13> */
.L_x_140:
[----:B------:R-:W-:Y:S05]  /*5440*/  BSYNC B1 ;  /* 0x0000000000017941 */ /* 0x000fea0003800000 */
.L_x_139:
        /* <DEDUP_REMOVED lines=8> */
.L_x_142:
[----:B------:R-:W-:Y:S05]  /*54d0*/  BSYNC B1 ;  /* 0x0000000000017941 */ /* 0x000fea0003800000 */
.L_x_141:
[----:B-1----:R-:W2:Y:S01]  /*54e0*/  LDL.LU R3, [R1+0xd0] ;  /* 0x0000d00001037983 */ /* 0x002ea20000300800 */
[----:B------:R-:W-:Y:S01]  /*54f0*/  BSSY B1, `(.L_x_143) ;  /* 0x0000007000017945 */ /* 0x000fe20003800000 */
[----:B--2---:R-:W-:-:S05]  /*5500*/  @!P3 IMAD R3, R3, R17, R2 ;  /* 0x000000110303b224 */ /* 0x004fca00078e0202 */
[----:B------:R1:W-:Y:S01]  /*5510*/  @!P3 STG.E.U8 desc[UR36][R4.64+0x68], R3 ;  /* 0x000068030400b986 */ /* 0x0003e2000c101124 */
[----:B------:R-:W-:Y:S05]  /*5520*/  @P5 BRA `(.L_x_144) ;  /* 0x00000000000c5947 */ /* 0x000fea0003800000 */
[----:B------:R-:W1:Y:S02]  /*5530*/  LDG.E.U8 R16, desc[UR36][R14.64+0x69] ;  /* 0x000069240e107981 */ /* 0x000e64000c1e1100 */
[----:B-1----:R-:W-:-:S05]  /*5540*/  PRMT R3, R16, 0x8880, RZ ;  /* 0x0000888010037816 */ /* 0x002fca00000000ff */
[----:B------:R-:W-:-:S07]  /*5550*/  IMAD R2, R3, R18, RZ ;  /* 0x0000001203027224 */ /* 0x000fce00078e02ff */
.L_x_144:
[----:B------:R-:W-:Y:S05]  /*5560*/  BSYNC B1 ;  /* 0x0000000000017941 */ /* 0x000fea0003800000 */
.L_x_143:
        /* <DEDUP_REMOVED lines=8> */
.L_x_146:
[----:B------:R-:W-:Y:S05]  /*55f0*/  BSYNC B1 ;  /* 0x0000000000017941 */ /* 0x000fea0003800000 */
.L_x_145:
        /* <DEDUP_REMOVED lines=8> */
.L_x_148:
[----:B------:R-:W-:Y:S05]  /*5680*/  BSYNC B1 ;  /* 0x0000000000017941 */ /* 0x000fea0003800000 */
.L_x_147:
        /* <DEDUP_REMOVED lines=10> */
[----:B------:R-:W1:Y:S02]  /*5730*/  LDG.E.U8 R16, desc[UR36][R14.64+0x70] ;  /* 0x000070240e107981 */ /* 0x000e64000c1e1100 */
[----:B-1----:R-:W-:-:S05]  /*5740*/  PRMT R3, R16, 0x8880, RZ ;  /* 0x0000888010037816 */ /* 0x002fca00000000ff */
[----:B------:R-:W-:-:S07]  /*5750*/  IMAD R2, R3, R18, RZ ;  /* 0x0000001203027224 */ /* 0x000fce00078e02ff */
.L_x_150:
[----:B------:R-:W-:Y:S05]  /*5760*/  BSYNC B1 ;  /* 0x0000000000017941 */ /* 0x000fea0003800000 */
.L_x_149:
        /* <DEDUP_REMOVED lines=8> */
.L_x_152:
[----:B------:R-:W-:Y:S05]  /*57f0*/  BSYNC B1 ;  /* 0x0000000000017941 */ /* 0x000fea0003800000 */
.L_x_151:
        /* <DEDUP_REMOVED lines=8> */
.L_x_154:
[----:B------:R-:W-:Y:S05]  /*5880*/  BSYNC B1 ;  /* 0x0000000000017941 */ /* 0x000fea0003800000 */
.L_x_153:
        /* <DEDUP_REMOVED lines=8> */
.L_x_156:
[----:B------:R-:W-:Y:S05]  /*5910*/  BSYNC B1 ;  /* 0x0000000000017941 */ /* 0x000fea0003800000 */
.L_x_155:
        /* <DEDUP_REMOVED lines=8> */
.L_x_158:
[----:B------:R-:W-:Y:S05]  /*59a0*/  BSYNC B1 ;  /* 0x0000000000017941 */ /* 0x000fea0003800000 */
.L_x_157:
        /* <DEDUP_REMOVED lines=13> */
.L_x_160:
[----:B------:R-:W-:Y:S05]  /*5a80*/  BSYNC B1 ;  /* 0x0000000000017941 */ /* 0x000fea0003800000 */
.L_x_159:
        /* <DEDUP_REMOVED lines=8> */
.L_x_162:
[----:B------:R-:W-:Y:S05]  /*5b10*/  BSYNC B1 ;  /* 0x0000000000017941 */ /* 0x000fea0003800000 */
.L_x_161:
        /* <DEDUP_REMOVED lines=8> */
.L_x_164:
[----:B------:R-:W-:Y:S05]  /*5ba0*/  BSYNC B1 ;  /* 0x0000000000017941 */ /* 0x000fea0003800000 */
.L_x_163:
        /* <DEDUP_REMOVED lines=8> */
.L_x_166:
[----:B------:R-:W-:Y:S05]  /*5c30*/  BSYNC B1 ;  /* 0x0000000000017941 */ /* 0x000fea0003800000 */
.L_x_165:
        /* <DEDUP_REMOVED lines=8> */
.L_x_168:
[----:B------:R-:W-:Y:S05]  /*5cc0*/  BSYNC B1 ;  /* 0x0000000000017941 */ /* 0x000fea0003800000 */
.L_x_167:
        /* <DEDUP_REMOVED lines=13> */
.L_x_170:
[----:B------:R-:W-:Y:S05]  /*5da0*/  BSYNC B1 ;  /* 0x0000000000017941 */ /* 0x000fea0003800000 */
.L_x_169:
        /* <DEDUP_REMOVED lines=8> */
.L_x_172:
[----:B------:R-:W-:Y:S05]  /*5e30*/  BSYNC B1 ;  /* 0x0000000000017941 */ /* 0x000fea0003800000 */
.L_x_171:
        /* <DEDUP_REMOVED lines=8> */
.L_x_174:
[----:B------:R-:W-:Y:S05]  /*5ec0*/  BSYNC B1 ;  /* 0x0000000000017941 */ /* 0x000fea0003800000 */
.L_x_173:
        /* <DEDUP_REMOVED lines=8> */
.L_x_176:
[----:B------:R-:W-:Y:S05]  /*5f50*/  BSYNC B1 ;  /* 0x0000000000017941 */ /* 0x000fea0003800000 */
.L_x_175:
        /* <DEDUP_REMOVED lines=8> */
.L_x_178:
[----:B------:R-:W-:Y:S05]  /*5fe0*/  BSYNC B1 ;  /* 0x0000000000017941 */ /* 0x000fea0003800000 */
.L_x_177:
        /* <DEDUP_REMOVED lines=13> */
.L_x_180:
[----:B------:R-:W-:Y:S05]  /*60c0*/  BSYNC B1 ;  /* 0x0000000000017941 */ /* 0x000fea0003800000 */
.L_x_179:
        /* <DEDUP_REMOVED lines=8> */
.L_x_182:
[----:B------:R-:W-:Y:S05]  /*6150*/  BSYNC B1 ;  /* 0x0000000000017941 */ /* 0x000fea0003800000 */
.L_x_181:
        /* <DEDUP_REMOVED lines=8> */
.L_x_184:
[----:B------:R-:W-:Y:S05]  /*61e0*/  BSYNC B1 ;  /* 0x0000000000017941 */ /* 0x000fea0003800000 */
.L_x_183:
        /* <DEDUP_REMOVED lines=8> */
.L_x_186:
[----:B------:R-:W-:Y:S05]  /*6270*/  BSYNC B1 ;  /* 0x0000000000017941 */ /* 0x000fea0003800000 */
.L_x_185:
        /* <DEDUP_REMOVED lines=8> */
.L_x_188:
[----:B------:R-:W-:Y:S05]  /*6300*/  BSYNC B1 ;  /* 0x0000000000017941 */ /* 0x000fea0003800000 */
.L_x_187:
        /* <DEDUP_REMOVED lines=13> */
.L_x_190:
[----:B------:R-:W-:Y:S05]  /*63e0*/  BSYNC B1 ;  /* 0x0000000000017941 */ /* 0x000fea0003800000 */
.L_x_189:
        /* <DEDUP_REMOVED lines=8> */
.L_x_192:
[----:B------:R-:W-:Y:S05]  /*6470*/  BSYNC B1 ;  /* 0x0000000000017941 */ /* 0x000fea0003800000 */
.L_x_191:
        /* <DEDUP_REMOVED lines=8> */
.L_x_194:
[----:B------:R-:W-:Y:S05]  /*6500*/  BSYNC B1 ;  /* 0x0000000000017941 */ /* 0x000fea0003800000 */
.L_x_193:
        /* <DEDUP_REMOVED lines=8> */
.L_x_196:
[----:B------:R-:W-:Y:S05]  /*6590*/  BSYNC B1 ;  /* 0x0000000000017941 */ /* 0x000fea0003800000 */
.L_x_195:
        /* <DEDUP_REMOVED lines=8> */
.L_x_198:
[----:B------:R-:W-:Y:S05]  /*6620*/  BSYNC B1 ;  /* 0x0000000000017941 */ /* 0x000fea0003800000 */
.L_x_197:
        /* <DEDUP_REMOVED lines=13> */
.L_x_200:
[----:B------:R-:W-:Y:S05]  /*6700*/  BSYNC B1 ;  /* 0x0000000000017941 */ /* 0x000fea0003800000 */
.L_x_199:
        /* <DEDUP_REMOVED lines=8> */
.L_x_202:
[----:B------:R-:W-:Y:S05]  /*6790*/  BSYNC B1 ;  /* 0x0000000000017941 */ /* 0x000fea0003800000 */
.L_x_201:
        /* <DEDUP_REMOVED lines=8> */
.L_x_204:
[----:B------:R-:W-:Y:S05]  /*6820*/  BSYNC B1 ;  /* 0x0000000000017941 */ /* 0x000fea0003800000 */
.L_x_203:
        /* <DEDUP_REMOVED lines=8> */
.L_x_206:
[----:B------:R-:W-:Y:S05]  /*68b0*/  BSYNC B1 ;  /* 0x0000000000017941 */ /* 0x000fea0003800000 */
.L_x_205:
        /* <DEDUP_REMOVED lines=8> */
.L_x_208:
[----:B------:R-:W-:Y:S05]  /*6940*/  BSYNC B1 ;  /* 0x0000000000017941 */ /* 0x000fea0003800000 */
.L_x_207:
        /* <DEDUP_REMOVED lines=13> */
.L_x_210:
[----:B------:R-:W-:Y:S05]  /*6a20*/  BSYNC B1 ;  /* 0x0000000000017941 */ /* 0x000fea0003800000 */
.L_x_209:
        /* <DEDUP_REMOVED lines=8> */
.L_x_212:
[----:B------:R-:W-:Y:S05]  /*6ab0*/  BSYNC B1 ;  /* 0x0000000000017941 */ /* 0x000fea0003800000 */
.L_x_211:
        /* <DEDUP_REMOVED lines=8> */
.L_x_214:
[----:B------:R-:W-:Y:S05]  /*6b40*/  BSYNC B1 ;  /* 0x0000000000017941 */ /* 0x000fea0003800000 */
.L_x_213:
        /* <DEDUP_REMOVED lines=8> */
.L_x_216:
[----:B------:R-:W-:Y:S05]  /*6bd0*/  BSYNC B1 ;  /* 0x0000000000017941 */ /* 0x000fea0003800000 */
.L_x_215:
        /* <DEDUP_REMOVED lines=8> */
.L_x_218:
[----:B------:R-:W-:Y:S05]  /*6c60*/  BSYNC B1 ;  /* 0x0000000000017941 */ /* 0x000fea0003800000 */
.L_x_217:
        /* <DEDUP_REMOVED lines=13> */
.L_x_220:
[----:B------:R-:W-:Y:S05]  /*6d40*/  BSYNC B1 ;  /* 0x0000000000017941 */ /* 0x000fea0003800000 */
.L_x_219:
        /* <DEDUP_REMOVED lines=8> */
.L_x_222:
[----:B------:R-:W-:Y:S05]  /*6dd0*/  BSYNC B1 ;  /* 0x0000000000017941 */ /* 0x000fea0003800000 */
.L_x_221:
        /* <DEDUP_REMOVED lines=8> */
.L_x_224:
[----:B------:R-:W-:Y:S05]  /*6e60*/  BSYNC B1 ;  /* 0x0000000000017941 */ /* 0x000fea0003800000 */
.L_x_223:
        /* <DEDUP_REMOVED lines=8> */
.L_x_226:
[----:B------:R-:W-:Y:S05]  /*6ef0*/  BSYNC B1 ;  /* 0x0000000000017941 */ /* 0x000fea0003800000 */
.L_x_225:
        /* <DEDUP_REMOVED lines=8> */
.L_x_228:
[----:B------:R-:W-:Y:S05]  /*6f80*/  BSYNC B1 ;  /* 0x0000000000017941 */ /* 0x000fea0003800000 */
.L_x_227:
        /* <DEDUP_REMOVED lines=13> */
.L_x_230:
[----:B------:R-:W-:Y:S05]  /*7060*/  BSYNC B1 ;  /* 0x0000000000017941 */ /* 0x000fea0003800000 */
.L_x_229:
        /* <DEDUP_REMOVED lines=8> */
.L_x_232:
[----:B------:R-:W-:Y:S05]  /*70f0*/  BSYNC B1 ;  /* 0x0000000000017941 */ /* 0x000fea0003800000 */
.L_x_231:
        /* <DEDUP_REMOVED lines=8> */
.L_x_234:
[----:B------:R-:W-:Y:S05]  /*7180*/  BSYNC B1 ;  /* 0x0000000000017941 */ /* 0x000fea0003800000 */
.L_x_233:
        /* <DEDUP_REMOVED lines=8> */
.L_x_236:
[----:B------:R-:W-:Y:S05]  /*7210*/  BSYNC B1 ;  /* 0x0000000000017941 */ /* 0x000fea0003800000 */
.L_x_235:
        /* <DEDUP_REMOVED lines=8> */
.L_x_238:
[----:B------:R-:W-:Y:S05]  /*72a0*/  BSYNC B1 ;  /* 0x0000000000017941 */ /* 0x000fea0003800000 */
.L_x_237:
        /* <DEDUP_REMOVED lines=13> */
.L_x_240:
[----:B------:R-:W-:Y:S05]  /*7380*/  BSYNC B1 ;  /* 0x0000000000017941 */ /* 0x000fea0003800000 */
.L_x_239:
        /* <DEDUP_REMOVED lines=8> */
.L_x_242:
[----:B------:R-:W-:Y:S05]  /*7410*/  BSYNC B1 ;  /* 0x0000000000017941 */ /* 0x000fea0003800000 */
.L_x_241:
        /* <DEDUP_REMOVED lines=8> */
.L_x_244:
[----:B------:R-:W-:Y:S05]  /*74a0*/  BSYNC B1 ;  /* 0x0000000000017941 */ /* 0x000fea0003800000 */
.L_x_243:
        /* <DEDUP_REMOVED lines=8> */
.L_x_246:
[----:B------:R-:W-:Y:S05]  /*7530*/  BSYNC B1 ;  /* 0x0000000000017941 */ /* 0x000fea0003800000 */
.L_x_245:
        /* <DEDUP_REMOVED lines=8> */
.L_x_248:
[----:B------:R-:W-:Y:S05]  /*75c0*/  BSYNC B1 ;  /* 0x0000000000017941 */ /* 0x000fea0003800000 */
.L_x_247:
        /* <DEDUP_REMOVED lines=13> */
.L_x_250:
[----:B------:R-:W-:Y:S05]  /*76a0*/  BSYNC B1 ;  /* 0x0000000000017941 */ /* 0x000fea0003800000 */
.L_x_249:
        /* <DEDUP_REMOVED lines=8> */
.L_x_252:
[----:B------:R-:W-:Y:S05]  /*7730*/  BSYNC B1 ;  /* 0x0000000000017941 */ /* 0x000fea0003800000 */
.L_x_251:
        /* <DEDUP_REMOVED lines=8> */
.L_x_254:
[----:B------:R-:W-:Y:S05]  /*77c0*/  BSYNC B1 ;  /* 0x0000000000017941 */ /* 0x000fea0003800000 */
.L_x_253:
        /* <DEDUP_REMOVED lines=8> */
.L_x_256:
[----:B------:R-:W-:Y:S05]  /*7850*/  BSYNC B1 ;  /* 0x0000000000017941 */ /* 0x000fea0003800000 */
.L_x_255:
        /* <DEDUP_REMOVED lines=8> */
.L_x_258:
[----:B------:R-:W-:Y:S05]  /*78e0*/  BSYNC B1 ;  /* 0x0000000000017941 */ /* 0x000fea0003800000 */
.L_x_257:
        /* <DEDUP_REMOVED lines=13> */
.L_x_260:
[----:B------:R-:W-:Y:S05]  /*79c0*/  BSYNC B1 ;  /* 0x0000000000017941 */ /* 0x000fea0003800000 */
.L_x_259:
        /* <DEDUP_REMOVED lines=8> */
.L_x_262:
[----:B------:R-:W-:Y:S05]  /*7a50*/  BSYNC B1 ;  /* 0x0000000000017941 */ /* 0x000fea0003800000 */
.L_x_261:
        /* <DEDUP_REMOVED lines=8> */
.L_x_264:
[----:B------:R-:W-:Y:S05]  /*7ae0*/  BSYNC B1 ;  /* 0x0000000000017941 */ /* 0x000fea0003800000 */
.L_x_263:
        /* <DEDUP_REMOVED lines=8> */
.L_x_266:
[----:B------:R-:W-:Y:S05]  /*7b70*/  BSYNC B1 ;  /* 0x0000000000017941 */ /* 0x000fea0003800000 */
.L_x_265:
        /* <DEDUP_REMOVED lines=8> */
.L_x_268:
[----:B------:R-:W-:Y:S05]  /*7c00*/  BSYNC B1 ;  /* 0x0000000000017941 */ /* 0x000fea0003800000 */
.L_x_267:
        /* <DEDUP_REMOVED lines=13> */
.L_x_270:
[----:B------:R-:W-:Y:S05]  /*7ce0*/  BSYNC B1 ;  /* 0x0000000000017941 */ /* 0x000fea0003800000 */
.L_x_269:
        /* <DEDUP_REMOVED lines=8> */
.L_x_272:
[----:B------:R-:W-:Y:S05]  /*7d70*/  BSYNC B1 ;  /* 0x0000000000017941 */ /* 0x000fea0003800000 */
.L_x_271:
        /* <DEDUP_REMOVED lines=8> */
.L_x_274:
[----:B------:R-:W-:Y:S05]  /*7e00*/  BSYNC B1 ;  /* 0x0000000000017941 */ /* 0x000fea0003800000 */
.L_x_273:
        /* <DEDUP_REMOVED lines=8> */
.L_x_276:
[----:B------:R-:W-:Y:S05]  /*7e90*/  BSYNC B1 ;  /* 0x0000000000017941 */ /* 0x000fea0003800000 */
.L_x_275:
        /* <DEDUP_REMOVED lines=8> */
.L_x_278:
[----:B------:R-:W-:Y:S05]  /*7f20*/  BSYNC B1 ;  /* 0x0000000000017941 */ /* 0x000fea0003800000 */
.L_x_277:
[----:B-1----:R-:W2:Y:S01]  /*7f30*/  LDL.LU R3, [R1+0x1e0] ;  /* 0x0001e00001037983 */ /* 0x002ea20000300800 */
[C---:B------:R-:W-:Y:S01]  /*7f40*/  ISETP.LT.OR P2, PT, R0.reuse, 0xf2, !P1 ;  /* 0x000000f20000780c */ /* 0x040fe20004f41670 */
[----:B------:R-:W-:Y:S01]  /*7f50*/  BSSY B1, `(.L_x_279) ;  /* 0x000000c000017945 */ /* 0x000fe20003800000 */
[----:B------:R-:W-:Y:S02]  /*7f60*/  ISETP.LT.OR P6, PT, R0, 0xf9, !P1 ;  /* 0x000000f90000780c */ /* 0x000fe40004fc1670 */
[----:B------:R-:W-:Y:S02]  /*7f70*/  IADD3 R163, P3, R160, 0x80, RZ ;  /* 0x00000080a0a37810 */ /* 0x000fe40007f7e0ff */
        /* <DEDUP_REMOVED lines=9> */
.L_x_280:
[----:B------:R-:W-:Y:S05]  /*8010*/  BSYNC B1 ;  /* 0x0000000000017941 */ /* 0x000fea0003800000 */
.L_x_279:
        /* <DEDUP_REMOVED lines=8> */
.L_x_282:
[----:B------:R-:W-:Y:S05]  /*80a0*/  BSYNC B1 ;  /* 0x0000000000017941 */ /* 0x000fea0003800000 */
.L_x_281:
        /* <DEDUP_REMOVED lines=8> */
.L_x_284:
[----:B------:R-:W-:Y:S05]  /*8130*/  BSYNC B1 ;  /* 0x0000000000017941 */ /* 0x000fea0003800000 */
.L_x_283:
        /* <DEDUP_REMOVED lines=8> */
.L_x_286:
[----:B------:R-:W-:Y:S05]  /*81c0*/  BSYNC B1 ;  /* 0x0000000000017941 */ /* 0x000fea0003800000 */
.L_x_285:
[----:B-1----:R-:W2:Y:S01]  /*81d0*/  LDL.LU R3, [R1+0x1f0] ;  /* 0x0001f00001037983 */ /* 0x002ea20000300800 */
[----:B------:R-:W-:Y:S01]  /*81e0*/  BSSY B1, `(.L_x_287) ;  /* 0x0000008000017945 */ /* 0x000fe20003800000 */
[----:B------:R-:W-:-:S04]  /*81f0*/  IMAD.WIDE.U32 R160, R163, R20, R158 ;  /* 0x00000014a3a07225 */ /* 0x000fc800078e009e */
[----:B--2---:R-:W-:-:S05]  /*8200*/  @!P6 IMAD R3, R3, R17, R2 ;  /* 0x000000110303e224 */ /* 0x004fca00078e0202 */
[----:B------:R1:W-:Y:S01]  /*8210*/  @!P6 STG.E.U8 desc[UR36][R4.64+0xf8], R3 ;  /* 0x0000f8030400e986 */ /* 0x0003e2000c101124 */
[----:B------:R-:W-:Y:S05]  /*8220*/  @P1 BRA `(.L_x_288) ;  /* 0x00000000000c1947 */ /* 0x000fea0003800000 */
[----:B------:R-:W1:Y:S02]  /*8230*/  LDG.E.U8 R16, desc[UR36][R14.64+0xf9] ;  /* 0x0000f9240e107981 */ /* 0x000e64000c1e1100 */
[----:B-1----:R-:W-:-:S05]  /*8240*/  PRMT R3, R16, 0x8880, RZ ;  /* 0x0000888010037816 */ /* 0x002fca00000000ff */
[----:B------:R-:W-:-:S07]  /*8250*/  IMAD R2, R3, R18, RZ ;  /* 0x0000001203027224 */ /* 0x000fce00078e02ff */
.L_x_288:
[----:B------:R-:W-:Y:S05]  /*8260*/  BSYNC B1 ;  /* 0x0000000000017941 */ /* 0x000fea0003800000 */
.L_x_287:
[----:B-1----:R-:W2:Y:S01]  /*8270*/  LDL.LU R3, [R1+0x1f4] ;  /* 0x0001f40001037983 */ /* 0x002ea20000300800 */
[----:B------:R-:W-:Y:S01]  /*8280*/  IMAD.WIDE.U32 R158, R163, R20, R152 ;  /* 0x00000014a39e7225 */ /* 0x000fe200078e0098 */
[----:B------:R-:W-:Y:S01]  /*8290*/  ISETP.GE.AND P2, PT, R154, 0x81, PT ;  /* 0x000000819a00780c */ /* 0x000fe20003f46270 */
[----:B------:R-:W-:Y:S01]  /*82a0*/  BSSY B1, `(.L_x_289) ;  /* 0x000000e000017945 */ /* 0x000fe20003800000 */
[-C--:B------:R-:W-:Y:S01]  /*82b0*/  IADD3 R156, P5, P4, R156, R22.reuse, R160 ;  /* 0x000000169c9c7210 */ /* 0x080fe20007cbe0a0 */
[----:B0-----:R-:W-:Y:S01]  /*82c0*/  IMAD.X R15, RZ, RZ, UR9, P3 ;  /* 0x00000009ff0f7e24 */ /* 0x001fe200098e06ff */
[----:B------:R-:W-:Y:S02]  /*82d0*/  ISETP.LT.OR P6, PT, R0, 0x1, !P2 ;  /* 0x000000010000780c */ /* 0x000fe400057c1670 */
[----:B------:R-:W-:Y:S01]  /*82e0*/  IADD3 R14, P3, R158, R22, RZ ;  /* 0x000000169e0e7210 */ /* 0x000fe20007f7e0ff */
[----:B------:R-:W-:Y:S02]  /*82f0*/  IMAD R20, R15, R20, RZ ;  /* 0x000000140f147224 */ /* 0x000fe400078e02ff */
[----:B--2---:R-:W-:-:S05]  /*8300*/  @!P1 IMAD R3, R3, R17, R2 ;  /* 0x0000001103039224 */ /* 0x004fca00078e0202 */
[----:B------:R0:W-:Y:S01]  /*8310*/  @!P1 STG.E.U8 desc[UR36][R4.64+0xf9], R3 ;  /* 0x0000f90304009986 */ /* 0x0001e2000c101124 */
[C---:B------:R-:W-:Y:S02]  /*8320*/  ISETP.LT.OR P1, PT, R0.reuse, 0xf9, !P0 ;  /* 0x000000f90000780c */ /* 0x040fe40004721670 */
[----:B------:R-:W-:-:S11]  /*8330*/  ISETP.LT.OR P0, PT, R0, 0xfa, !P0 ;  /* 0x000000fa0000780c */ /* 0x000fd60004701670 */
[----:B0-----:R-:W-:Y:S05]  /*8340*/  @P1 BRA `(.L_x_290) ;  /* 0x00000000000c1947 */ /* 0x001fea0003800000 */
[----:B------:R-:W2:Y:S02]  /*8350*/  LDG.E.U8 R16, desc[UR36][R12.64+0xf8] ;  /* 0x0000f8240c107981 */ /* 0x000ea4000c1e1100 */
[----:B--2---:R-:W-:-:S05]  /*8360*/  PRMT R3, R16, 0x8880, RZ ;  /* 0x0000888010037816 */ /* 0x004fca00000000ff */
[----:B------:R-:W-:-:S07]  /*8370*/  IMAD R2, R3, R18, RZ ;  /* 0x0000001203027224 */ /* 0x000fce00078e02ff */
.L_x_290:
[----:B------:R-:W-:Y:S05]  /*8380*/  BSYNC B1 ;  /* 0x0000000000017941 */ /* 0x000fea0003800000 */
.L_x_289:
[----:B------:R-:W2:Y:S01]  /*8390*/  LDL.LU R3, [R1+0x1f8] ;  /* 0x0001f80001037983 */ /* 0x000ea20000300800 */
[----:B------:R-:W-:Y:S01]  /*83a0*/  BSSY B1, `(.L_x_291) ;  /* 0x0000008000017945 */ /* 0x000fe20003800000 */
[----:B------:R-:W-:Y:S02]  /*83b0*/  IMAD R21, R163, R21, R20 ;  /* 0x00000015a3157224 */ /* 0x000fe400078e0214 */
[----:B--2---:R-:W-:-:S05]  /*83c0*/  @!P1 IMAD R3, R3, R17, R2 ;  /* 0x0000001103039224 */ /* 0x004fca00078e0202 */
[----:B------:R0:W-:Y:S01]  /*83d0*/  @!P1 STG.E.U8 desc[UR36][R10.64+0xf8], R3 ;  /* 0x0000f8030a009986 */ /* 0x0001e2000c101124 */
[----:B------:R-:W-:Y:S05]  /*83e0*/  @P0 BRA `(.L_x_292) ;  /* 0x00000000000c0947 */ /* 0x000fea0003800000 */
[----:B------:R-:W0:Y:S02]  /*83f0*/  LDG.E.U8 R16, desc[UR36][R12.64+0xf9] ;  /* 0x0000f9240c107981 */ /* 0x000e24000c1e1100 */
[----:B0-----:R-:W-:-:S05]  /*8400*/  PRMT R3, R16, 0x8880, RZ ;  /* 0x0000888010037816 */ /* 0x001fca00000000ff */
[----:B------:R-:W-:-:S07]  /*8410*/  IMAD R2, R3, R18, RZ ;  /* 0x0000001203027224 */ /* 0x000fce00078e02ff */
.L_x_292:
[----:B------:R-:W-:Y:S05]  /*8420*/  BSYNC B1 ;  /* 0x0000000000017941 */ /* 0x000fea0003800000 */
.L_x_291:
[----:B0-----:R-:W2:Y:S01]  /*8430*/  LDL.LU R3, [R1+0x1fc] ;  /* 0x0001fc0001037983 */ /* 0x001ea20000300800 */
[----:B------:R-:W-:Y:S01]  /*8440*/  BSSY B1, `(.L_x_293) ;  /* 0x0000009000017945 */ /* 0x000fe20003800000 */
[----:B------:R-:W-:Y:S01]  /*8450*/  IADD3.X R15, R23, R159, R21, P3, !PT ;  /* 0x0000009f170f7210 */ /* 0x000fe20001ffe415 */
[----:B------:R-:W-:Y:S02]  /*8460*/  IMAD.IADD R160, R21, 0x1, R161 ;  /* 0x0000000115a07824 */ /* 0x000fe400078e02a1 */
[----:B--2---:R-:W-:-:S05]  /*8470*/  @!P0 IMAD R3, R3, R17, R2 ;  /* 0x0000001103038224 */ /* 0x004fca00078e0202 */
[----:B------:R0:W-:Y:S01]  /*8480*/  @!P0 STG.E.U8 desc[UR36][R10.64+0xf9], R3 ;  /* 0x0000f9030a008986 */ /* 0x0001e2000c101124 */
[----:B------:R-:W-:Y:S05]  /*8490*/  @P6 BRA `(.L_x_294) ;  /* 0x00000000000c6947 */ /* 0x000fea0003800000 */
[----:B------:R-:W0:Y:S02]  /*84a0*/  LDG.E.U8 R16, desc[UR36][R14.64] ;  /* 0x000000240e107981 */ /* 0x000e24000c1e1100 */
[----:B0-----:R-:W-:-:S05]  /*84b0*/  PRMT R3, R16, 0x8880, RZ ;  /* 0x0000888010037816 */ /* 0x001fca00000000ff */
[----:B------:R-:W-:-:S07]  /*84c0*/  IMAD R2, R3, R18, RZ ;  /* 0x0000001203027224 */ /* 0x000fce00078e02ff */
.L_x_294:
[----:B------:R-:W-:Y:S05]  /*84d0*/  BSYNC B1 ;  /* 0x0000000000017941 */ /* 0x000fea0003800000 */
.L_x_293:
[----:B------:R-:W-:Y:S01]  /*84e0*/  ISETP.LT.OR P3, PT, R0, 0x2, !P2 ;  /* 0x000000020000780c */ /* 0x000fe20005761670 */
[----:B0-----:R-:W-:Y:S01]  /*84f0*/  @!P6 IMAD R3, R24, R17, R2 ;  /* 0x000000111803e224 */ /* 0x001fe200078e0202 */
[----:B------:R-:W-:Y:S01]  /*8500*/  ISETP.GE.AND P0, PT, R154, 0x89, PT ;  /* 0x000000899a00780c */ /* 0x000fe20003f06270 */
[----:B------:R-:W-:Y:S01]  /*8510*/  BSSY B1, `(.L_x_295) ;  /* 0x000000b000017945 */ /* 0x000fe20003800000 */
[----:B------:R-:W-:Y:S02]  /*8520*/  IADD3.X R157, R153, R23, R160, P5, P4 ;  /* 0x00000017999d7210 */ /* 0x000fe40002fe84a0 */
[----:B------:R0:W-:Y:S01]  /*8530*/  @!P6 STG.E.U8 desc[UR36][R6.64], R3 ;  /* 0x000000030600e986 */ /* 0x0001e2000c101124 */
[C---:B------:R-:W-:Y:S02]  /*8540*/  ISETP.LT.OR P4, PT, R0.reuse, 0x1, !P0 ;  /* 0x000000010000780c */ /* 0x040fe40004781670 */
[C---:B------:R-:W-:Y:S02]  /*8550*/  ISETP.LT.OR P5, PT, R0.reuse, 0x2, !P0 ;  /* 0x000000020000780c */ /* 0x040fe400047a1670 */
[----:B------:R-:W-:-:S02]  /*8560*/  ISETP.LT.OR P6, PT, R0, 0x9, !P2 ;  /* 0x000000090000780c */ /* 0x000fc400057c1670 */
[----:B------:R-:W-:Y:S01]  /*8570*/  ISETP.LT.OR P1, PT, R0, 0xa, !P2 ;  /* 0x0000000a0000780c */ /* 0x000fe20005721670 */
[----:B------:R-:W-:-:S12]  /*8580*/  @P3 BRA `(.L_x_296) ;  /* 0x00000000000c3947 */ /* 0x000fd80003800000 */
[----:B------:R-:W0:Y:S02]  /*8590*/  LDG.E.U8 R16, desc[UR36][R14.64+0x1] ;  /* 0x000001240e107981 */ /* 0x000e24000c1e1100 */
[----:B0-----:R-:W-:-:S05]  /*85a0*/  PRMT R3, R16, 0x8880, RZ ;  /* 0x0000888010037816 */ /* 0x001fca00000000ff */
[----:B------:R-:W-:-:S07]  /*85b0*/  IMAD R2, R3, R18, RZ ;  /* 0x0000001203027224 */ /* 0x000fce00078e02ff */
.L_x_296:
[----:B------:R-:W-:Y:S05]  /*85c0*/  BSYNC B1 ;  /* 0x0000000000017941 */ /* 0x000fea0003800000 */
.L_x_295:
[----:B------:R-:W-:Y:S01]  /*85d0*/  @!P3 IMAD R25, R25, R17, R2 ;  /* 0x000000111919b224 */ /* 0x000fe200078e0202 */
[----:B------:R-:W-:Y:S04]  /*85e0*/  BSSY B1, `(.L_x_297) ;  /* 0x0000006000017945 */ /* 0x000fe80003800000 */
[----:B------:R1:W-:Y:S01]  /*85f0*/  @!P3 STG.E.U8 desc[UR36][R6.64+0x1], R25 ;  /* 0x000001190600b986 */ /* 0x0003e2000c101124 */
[----:B------:R-:W-:Y:S05]  /*8600*/  @P4 BRA `(.L_x_298) ;  /* 0x00000000000c4947 */ /* 0x000fea0003800000 */
[----:B------:R-:W0:Y:S02]  /*8610*/  LDG.E.U8 R16, desc[UR36][R156.64] ;  /* 0x000000249c107981 */ /* 0x000e24000c1e1100 */
[----:B0-----:R-:W-:-:S05]  /*8620*/  PRMT R3, R16, 0x8880, RZ ;  /* 0x0000888010037816 */ /* 0x001fca00000000ff */
[----:B------:R-:W-:-:S07]  /*8630*/  IMAD R2, R3, R18, RZ ;  /* 0x0000001203027224 */ /* 0x000fce00078e02ff */
.L_x_298:
[----:B------:R-:W-:Y:S05]  /*8640*/  BSYNC B1 ;  /* 0x0000000000017941 */ /* 0x000fea0003800000 */
.L_x_297:
[----:B0-----:R-:W-:Y:S01]  /*8650*/  @!P4 IMAD R3, R26, R17, R2 ;  /* 0x000000111a03c224 */ /* 0x001fe200078e0202 */
[----:B------:R-:W-:Y:S04]  /*8660*/  BSSY B1, `(.L_x_299) ;  /* 0x0000006000017945 */ /* 0x000fe80003800000 */
[----:B------:R0:W-:Y:S01]  /*8670*/  @!P4 STG.E.U8 desc[UR36][R8.64], R3 ;  /* 0x000000030800c986 */ /* 0x0001e2000c101124 */
[----:B------:R-:W-:Y:S05]  /*8680*/  @P5 BRA `(.L_x_300) ;  /* 0x00000000000c5947 */ /* 0x000fea0003800000 */
[----:B------:R-:W0:Y:S02]  /*8690*/  LDG.E.U8 R16, desc[UR36][R156.64+0x1] ;  /* 0x000001249c107981 */ /* 0x000e24000c1e1100 */
[----:B0-----:R-:W-:-:S05]  /*86a0*/  PRMT R3, R16, 0x8880, RZ ;  /* 0x0000888010037816 */ /* 0x001fca00000000ff */
[----:B------:R-:W-:-:S07]  /*86b0*/  IMAD R2, R3, R18, RZ ;  /* 0x0000001203027224 */ /* 0x000fce00078e02ff */
.L_x_300:
[----:B------:R-:W-:Y:S05]  /*86c0*/  BSYNC B1 ;  /* 0x0000000000017941 */ /* 0x000fea0003800000 */
.L_x_299:
[----:B------:R-:W-:Y:S01]  /*86d0*/  @!P5 IMAD R27, R27, R17, R2 ;  /* 0x000000111b1bd224 */ /* 0x000fe200078e0202 */
[----:B------:R-:W-:Y:S04]  /*86e0*/  BSSY B1, `(.L_x_301) ;  /* 0x0000006000017945 */ /* 0x000fe80003800000 */
[----:B------:R2:W-:Y:S01]  /*86f0*/  @!P5 STG.E.U8 desc[UR36][R8.64+0x1], R27 ;  /* 0x0000011b0800d986 */ /* 0x0005e2000c101124 */
[----:B------:R-:W-:Y:S05]  /*8700*/  @P6 BRA `(.L_x_302) ;  /* 0x00000000000c6947 */ /* 0x000fea0003800000 */
[----:B------:R-:W0:Y:S02]  /*8710*/  LDG.E.U8 R16, desc[UR36][R14.64+0x8] ;  /* 0x000008240e107981 */ /* 0x000e24000c1e1100 */
[----:B0-----:R-:W-:-:S05]  /*8720*/  PRMT R3, R16, 0x8880, RZ ;  /* 0x0000888010037816 */ /* 0x001fca00000000ff */
[----:B------:R-:W-:-:S07]  /*8730*/  IMAD R2, R3, R18, RZ ;  /* 0x0000001203027224 */ /* 0x000fce00078e02ff */
.L_x_302:
[----:B------:R-:W-:Y:S05]  /*8740*/  BSYNC B1 ;  /* 0x0000000000017941 */ /* 0x000fea0003800000 */
.L_x_301:
[----:B0-----:R-:W-:Y:S01]  /*8750*/  @!P6 IMAD R3, R28, R17, R2 ;  /* 0x000000111c03e224 */ /* 0x001fe200078e0202 */
[----:B------:R-:W-:Y:S04]  /*8760*/  BSSY B1, `(.L_x_303) ;  /* 0x0000006000017945 */ /* 0x000fe80003800000 */
[----:B------:R0:W-:Y:S01]  /*8770*/  @!P6 STG.E.U8 desc[UR36][R6.64+0x8], R3 ;  /* 0x000008030600e986 */ /* 0x0001e2000c101124 */
[----:B------:R-:W-:Y:S05]  /*8780*/  @P1 BRA `(.L_x_304) ;  /* 0x00000000000c1947 */ /* 0x000fea0003800000 */
[----:B------:R-:W0:Y:S02]  /*8790*/  LDG.E.U8 R16, desc[UR36][R14.64+0x9] ;  /* 0x000009240e107981 */ /* 0x000e24000c1e1100 */
[----:B0-----:R-:W-:-:S05]  /*87a0*/  PRMT R3, R16, 0x8880, RZ ;  /* 0x0000888010037816 */ /* 0x001fca00000000ff */
[----:B------:R-:W-:-:S07]  /*87b0*/  IMAD R2, R3, R18, RZ ;  /* 0x0000001203027224 */ /* 0x000fce00078e02ff */
.L_x_304:
[----:B------:R-:W-:Y:S05]  /*87c0*/  BSYNC B1 ;  /* 0x0000000000017941 */ /* 0x000fea0003800000 */
.L_x_303:
[C---:B------:R-:W-:Y:S01]  /*87d0*/  ISETP.LT.OR P4, PT, R0.reuse, 0x9, !P0 ;  /* 0x000000090000780c */ /* 0x040fe20004781670 */
[----:B------:R-:W-:Y:S01]  /*87e0*/  @!P1 IMAD R29, R29, R17, R2 ;  /* 0x000000111d1d9224 */ /* 0x000fe200078e0202 */
[----:B------:R-:W-:Y:S01]  /*87f0*/  BSSY B1, `(.L_x_305) ;  /* 0x000000a000017945 */ /* 0x000fe20003800000 */
[C---:B------:R-:W-:Y:S02]  /*8800*/  ISETP.LT.OR P3, PT, R0.reuse, 0xa, !P0 ;  /* 0x0000000a0000780c */ /* 0x040fe40004761670 */
[C---:B------:R-:W-:Y:S01]  /*8810*/  ISETP.LT.OR P5, PT, R0.reuse, 0x11, !P2 ;  /* 0x000000110000780c */ /* 0x040fe200057a1670 */
[----:B------:R3:W-:Y:S01]  /*8820*/  @!P1 STG.E.U8 desc[UR36][R6.64+0x9], R29 ;  /* 0x0000091d06009986 */ /* 0x0007e2000c101124 */
[C---:B------:R-:W-:Y:S02]  /*8830*/  ISETP.LT.OR P6, PT, R0.reuse, 0x12, !P2 ;  /* 0x000000120000780c */ /* 0x040fe400057c1670 */
[----:B------:R-:W-:-:S04]  /*8840*/  ISETP.LT.OR P1, PT, R0, 0x11, !P0 ;  /* 0x000000110000780c */ /* 0x000fc80004721670 */
[----:B------:R-:W-:Y:S09]  /*8850*/  @P4 BRA `(.L_x_306) ;  /* 0x00000000000c4947 */ /* 0x000ff20003800000 */
[----:B------:R-:W0:Y:S02]  /*8860*/  LDG.E.U8 R16, desc[UR36][R156.64+0x8] ;  /* 0x000008249c107981 */ /* 0x000e24000c1e1100 */
[----:B0-----:R-:W-:-:S05]  /*8870*/  PRMT R3, R16, 0x8880, RZ ;  /* 0x0000888010037816 */ /* 0x001fca00000000ff */
[----:B------:R-:W-:-:S07]  /*8880*/  IMAD R2, R3, R18, RZ ;  /* 0x0000001203027224 */ /* 0x000fce00078e02ff */
.L_x_306:
[----:B------:R-:W-:Y:S05]  /*8890*/  BSYNC B1 ;  /* 0x0000000000017941 */ /* 0x000fea0003800000 */
.L_x_305:
[----:B0-----:R-:W-:Y:S01]  /*88a0*/  @!P4 IMAD R3, R30, R17, R2 ;  /* 0x000000111e03c224 */ /* 0x001fe200078e0202 */
[----:B------:R-:W-:Y:S04]  /*88b0*/  BSSY B1, `(.L_x_307) ;  /* 0x0000006000017945 */ /* 0x000fe80003800000 */
[----:B------:R0:W-:Y:S01]  /*88c0*/  @!P4 STG.E.U8 desc[UR36][R8.64+0x8], R3 ;  /* 0x000008030800c986 */ /* 0x0001e2000c101124 */
[----:B------:R-:W-:Y:S05]  /*88d0*/  @P3 BRA `(.L_x_308) ;  /* 0x00000000000c3947 */ /* 0x000fea0003800000 */
[----:B------:R-:W0:Y:S02]  /*88e0*/  LDG.E.U8 R16, desc[UR36][R156.64+0x9] ;  /* 0x000009249c107981 */ /* 0x000e24000c1e1100 */
[----:B0-----:R-:W-:-:S05]  /*88f0*/  PRMT R3, R16, 0x8880, RZ ;  /* 0x0000888010037816 */ /* 0x001fca00000000ff */
[----:B------:R-:W-:-:S07]  /*8900*/  IMAD R2, R3, R18, RZ ;  /* 0x0000001203027224 */ /* 0x000fce00078e02ff */
.L_x_308:
[----:B------:R-:W-:Y:S05]  /*8910*/  BSYNC B1 ;  /* 0x0000000000017941 */ /* 0x000fea0003800000 */
.L_x_307:
[----:B------:R-:W-:Y:S01]  /*8920*/  @!P3 IMAD R31, R31, R17, R2 ;  /* 0x000000111f1fb224 */ /* 0x000fe200078e0202 */
[----:B------:R-:W-:Y:S04]  /*8930*/  BSSY B1, `(.L_x_309) ;  /* 0x0000006000017945 */ /* 0x000fe80003800000 */
[----:B------:R4:W-:Y:S01]  /*8940*/  @!P3 STG.E.U8 desc[UR36][R8.64+0x9], R31 ;  /* 0x0000091f0800b986 */ /* 0x0009e2000c101124 */
[----:B------:R-:W-:Y:S05]  /*8950*/  @P5 BRA `(.L_x_310) ;  /* 0x00000000000c5947 */ /* 0x000fea0003800000 */
[----:B------:R-:W0:Y:S02]  /*8960*/  LDG.E.U8 R16, desc[UR36][R14.64+0x10] ;  /* 0x000010240e107981 */ /* 0x000e24000c1e1100 */
[----:B0-----:R-:W-:-:S05]  /*8970*/  PRMT R3, R16, 0x8880, RZ ;  /* 0x0000888010037816 */ /* 0x001fca00000000ff */
[----:B------:R-:W-:-:S07]  /*8980*/  IMAD R2, R3, R18, RZ ;  /* 0x0000001203027224 */ /* 0x000fce00078e02ff */
.L_x_310:
[----:B------:R-:W-:Y:S05]  /*8990*/  BSYNC B1 ;  /* 0x0000000000017941 */ /* 0x000fea0003800000 */
.L_x_309:
[----:B0-----:R-:W-:Y:S01]  /*89a0*/  @!P5 IMAD R3, R32, R17, R2 ;  /* 0x000000112003d224 */ /* 0x001fe200078e0202 */
[----:B------:R-:W-:Y:S04]  /*89b0*/  BSSY B1, `(.L_x_311) ;  /* 0x0000006000017945 */ /* 0x000fe80003800000 */
[----:B------:R0:W-:Y:S01]  /*89c0*/  @!P5 STG.E.U8 desc[UR36][R6.64+0x10], R3 ;  /* 0x000010030600d986 */ /* 0x0001e2000c101124 */
[----:B------:R-:W-:Y:S05]  /*89d0*/  @P6 BRA `(.L_x_312) ;  /* 0x00000000000c6947 */ /* 0x000fea0003800000 */
[----:B------:R-:W0:Y:S02]  /*89e0*/  LDG.E.U8 R16, desc[UR36][R14.64+0x11] ;  /* 0x000011240e107981 */ /* 0x000e24000c1e1100 */
[----:B0-----:R-:W-:-:S05]  /*89f0*/  PRMT R3, R16, 0x8880, RZ ;  /* 0x0000888010037816 */ /* 0x001fca00000000ff */
[----:B------:R-:W-:-:S07]  /*8a00*/  IMAD R2, R3, R18, RZ ;  /* 0x0000001203027224 */ /* 0x000fce00078e02ff */
.L_x_312:
[----:B------:R-:W-:Y:S05]  /*8a10*/  BSYNC B1 ;  /* 0x0000000000017941 */ /* 0x000fea0003800000 */
.L_x_311:
[----:B------:R-:W-:Y:S01]  /*8a20*/  @!P6 IMAD R33, R33, R17, R2 ;  /* 0x000000112121e224 */ /* 0x000fe200078e0202 */
[----:B------:R-:W-:Y:S04]  /*8a30*/  BSSY B1, `(.L_x_313) ;  /* 0x0000006000017945 */ /* 0x000fe80003800000 */
[----:B------:R0:W-:Y:S01]  /*8a40*/  @!P6 STG.E.U8 desc[UR36][R6.64+0x11], R33 ;  /* 0x000011210600e986 */ /* 0x0001e2000c101124 */
[----:B------:R-:W-:Y:S05]  /*8a50*/  @P1 BRA `(.L_x_314) ;  /* 0x00000000000c1947 */ /* 0x000fea0003800000 */
[----:B------:R-:W0:Y:S02]  /*8a60*/  LDG.E.U8 R16, desc[UR36][R156.64+0x10] ;  /* 0x000010249c107981 */ /* 0x000e24000c1e1100 */
[----:B0-----:R-:W-:-:S05]  /*8a70*/  PRMT R3, R16, 0x8880, RZ ;  /* 0x0000888010037816 */ /* 0x001fca00000000ff */
[----:B------:R-:W-:-:S07]  /*8a80*/  IMAD R2, R3, R18, RZ ;  /* 0x0000001203027224 */ /* 0x000fce00078e02ff */
.L_x_314:
[----:B------:R-:W-:Y:S05]  /*8a90*/  BSYNC B1 ;  /* 0x0000000000017941 */ /* 0x000fea0003800000 */
.L_x_313:
[----:B------:R-:W-:Y:S01]  /*8aa0*/  ISETP.LT.OR P4, PT, R0, 0x12, !P0 ;  /* 0x000000120000780c */ /* 0x000fe20004781670 */
[----:B0-----:R-:W-:Y:S01]  /*8ab0*/  @!P1 IMAD R3, R34, R17, R2 ;  /* 0x0000001122039224 */ /* 0x001fe200078e0202 */
        /* <DEDUP_REMOVED lines=10> */
.L_x_316:
[----:B------:R-:W-:Y:S05]  /*8b60*/  BSYNC B1 ;  /* 0x0000000000017941 */ /* 0x000fea0003800000 */
.L_x_315:
[----:B------:R-:W-:Y:S01]  /*8b70*/  @!P4 IMAD R35, R35, R17, R2 ;  /* 0x000000112323c224 */ /* 0x000fe200078e0202 */
[----:B------:R-:W-:Y:S04]  /*8b80*/  BSSY B1, `(.L_x_317) ;  /* 0x0000006000017945 */ /* 0x000fe80003800000 */
[----:B------:R0:W-:Y:S01]  /*8b90*/  @!P4 STG.E.U8 desc[UR36][R8.64+0x11], R35 ;  /* 0x000011230800c986 */ /* 0x0001e2000c101124 */
[----:B------:R-:W-:Y:S05]  /*8ba0*/  @P3 BRA `(.L_x_318) ;  /* 0x00000000000c3947 */ /* 0x000fea0003800000 */
[----:B------:R-:W0:Y:S02]  /*8bb0*/  LDG.E.U8 R16, desc[UR36][R14.64+0x18] ;  /* 0x000018240e107981 */ /* 0x000e24000c1e1100 */
[----:B0-----:R-:W-:-:S05]  /*8bc0*/  PRMT R3, R16, 0x8880, RZ ;  /* 0x0000888010037816 */ /* 0x001fca00000000ff */
[----:B------:R-:W-:-:S07]  /*8bd0*/  IMAD R2, R3, R18, RZ ;  /* 0x0000001203027224 */ /* 0x000fce00078e02ff */
.L_x_318:
[----:B------:R-:W-:Y:S05]  /*8be0*/  BSYNC B1 ;  /* 0x0000000000017941 */ /* 0x000fea0003800000 */
.L_x_317:
[----:B0-----:R-:W-:Y:S01]  /*8bf0*/  @!P3 IMAD R3, R36, R17, R2 ;  /* 0x000000112403b224 */ /* 0x001fe200078e0202 */
[----:B------:R-:W-:Y:S04]  /*8c00*/  BSSY B1, `(.L_x_319) ;  /* 0x0000006000017945 */ /* 0x000fe80003800000 */
[----:B------:R0:W-:Y:S01]  /*8c10*/  @!P3 STG.E.U8 desc[UR36][R6.64+0x18], R3 ;  /* 0x000018030600b986 */ /* 0x0001e2000c101124 */
[----:B------:R-:W-:Y:S05]  /*8c20*/  @P5 BRA `(.L_x_320) ;  /* 0x00000000000c5947 */ /* 0x000fea0003800000 */
[----:B------:R-:W0:Y:S02]  /*8c30*/  LDG.E.U8 R16, desc[UR36][R14.64+0x19] ;  /* 0x000019240e107981 */ /* 0x000e24000c1e1100 */
[----:B0-----:R-:W-:-:S05]  /*8c40*/  PRMT R3, R16, 0x8880, RZ ;  /* 0x0000888010037816 */ /* 0x001fca00000000ff */
[----:B------:R-:W-:-:S07]  /*8c50*/  IMAD R2, R3, R18, RZ ;  /* 0x0000001203027224 */ /* 0x000fce00078e02ff */
.L_x_320:
[----:B------:R-:W-:Y:S05]  /*8c60*/  BSYNC B1 ;  /* 0x0000000000017941 */ /* 0x000fea0003800000 */
.L_x_319:
[----:B------:R-:W-:Y:S01]  /*8c70*/  @!P5 IMAD R37, R37, R17, R2 ;  /* 0x000000112525d224 */ /* 0x000fe200078e0202 */
[----:B------:R-:W-:Y:S04]  /*8c80*/  BSSY B1, `(.L_x_321) ;  /* 0x0000006000017945 */ /* 0x000fe80003800000 */
[----:B------:R0:W-:Y:S01]  /*8c90*/  @!P5 STG.E.U8 desc[UR36][R6.64+0x19], R37 ;  /* 0x000019250600d986 */ /* 0x0001e2000c101124 */
[----:B------:R-:W-:Y:S05]  /*8ca0*/  @P6 BRA `(.L_x_322) ;  /* 0x00000000000c6947 */ /* 0x000fea0003800000 */
[----:B------:R-:W0:Y:S02]  /*8cb0*/  LDG.E.U8 R16, desc[UR36][R156.64+0x18] ;  /* 0x000018249c107981 */ /* 0x000e24000c1e1100 */
[----:B0-----:R-:W-:-:S05]  /*8cc0*/  PRMT R3, R16, 0x8880, RZ ;  /* 0x0000888010037816 */ /* 0x001fca00000000ff */
[----:B------:R-:W-:-:S07]  /*8cd0*/  IMAD R2, R3, R18, RZ ;  /* 0x0000001203027224 */ /* 0x000fce00078e02ff */
.L_x_322:
[----:B------:R-:W-:Y:S05]  /*8ce0*/  BSYNC B1 ;  /* 0x0000000000017941 */ /* 0x000fea0003800000 */
.L_x_321:
[----:B0-----:R-:W-:Y:S01]  /*8cf0*/  @!P6 IMAD R3, R38, R17, R2 ;  /* 0x000000112603e224 */ /* 0x001fe200078e0202 */
[----:B------:R-:W-:Y:S04]  /*8d00*/  BSSY B1, `(.L_x_323) ;  /* 0x0000006000017945 */ /* 0x000fe80003800000 */
[----:B------:R0:W-:Y:S01]  /*8d10*/  @!P6 STG.E.U8 desc[UR36][R8.64+0x18], R3 ;  /* 0x000018030800e986 */ /* 0x0001e2000c101124 */
[----:B------:R-:W-:Y:S05]  /*8d20*/  @P1 BRA `(.L_x_324) ;  /* 0x00000000000c1947 */ /* 0x000fea0003800000 */
[----:B------:R-:W0:Y:S02]  /*8d30*/  LDG.E.U8 R16, desc[UR36][R156.64+0x19] ;  /* 0x000019249c107981 */ /* 0x000e24000c1e1100 */
[----:B0-----:R-:W-:-:S05]  /*8d40*/  PRMT R3, R16, 0x8880, RZ ;  /* 0x0000888010037816 */ /* 0x001fca00000000ff */
[----:B------:R-:W-:-:S07]  /*8d50*/  IMAD R2, R3, R18, RZ ;  /* 0x0000001203027224 */ /* 0x000fce00078e02ff */
.L_x_324:
[----:B------:R-:W-:Y:S05]  /*8d60*/  BSYNC B1 ;  /* 0x0000000000017941 */ /* 0x000fea0003800000 */
.L_x_323:
        /* <DEDUP_REMOVED lines=12> */
.L_x_326:
[----:B------:R-:W-:Y:S05]  /*8e30*/  BSYNC B1 ;  /* 0x0000000000017941 */ /* 0x000fea0003800000 */
.L_x_325:
[----:B0-----:R-:W-:Y:S01]  /*8e40*/  @!P4 IMAD R3, R40, R17, R2 ;  /* 0x000000112803c224 */ /* 0x001fe200078e0202 */
[----:B------:R-:W-:Y:S04]  /*8e50*/  BSSY B1, `(.L_x_327) ;  /* 0x0000006000017945 */ /* 0x000fe80003800000 */
[----:B------:R0:W-:Y:S01]  /*8e60*/  @!P4 STG.E.U8 desc[UR36][R6.64+0x20], R3 ;  /* 0x000020030600c986 */ /* 0x0001e2000c101124 */
[----:B------:R-:W-:Y:S05]  /*8e70*/  @P3 BRA `(.L_x_328) ;  /* 0x00000000000c3947 */ /* 0x000fea0003800000 */
[----:B------:R-:W0:Y:S02]  /*8e80*/  LDG.E.U8 R16, desc[UR36][R14.64+0x21] ;  /* 0x000021240e107981 */ /* 0x000e24000c1e1100 */
[----:B0-----:R-:W-:-:S05]  /*8e90*/  PRMT R3, R16, 0x8880, RZ ;  /* 0x0000888010037816 */ /* 0x001fca00000000ff */
[----:B------:R-:W-:-:S07]  /*8ea0*/  IMAD R2, R3, R18, RZ ;  /* 0x0000001203027224 */ /* 0x000fce00078e02ff */
.L_x_328:
[----:B------:R-:W-:Y:S05]  /*8eb0*/  BSYNC B1 ;  /* 0x0000000000017941 */ /* 0x000fea0003800000 */
.L_x_327:
[----:B------:R-:W-:Y:S01]  /*8ec0*/  @!P3 IMAD R41, R41, R17, R2 ;  /* 0x000000112929b224 */ /* 0x000fe200078e0202 */
[----:B------:R-:W-:Y:S04]  /*8ed0*/  BSSY B1, `(.L_x_329) ;  /* 0x0000006000017945 */ /* 0x000fe80003800000 */
[----:B------:R0:W-:Y:S01]  /*8ee0*/  @!P3 STG.E.U8 desc[UR36][R6.64+0x21], R41 ;  /* 0x000021290600b986 */ /* 0x0001e2000c101124 */
[----:B------:R-:W-:Y:S05]  /*8ef0*/  @P5 BRA `(.L_x_330) ;  /* 0x00000000000c5947 */ /* 0x000fea0003800000 */
[----:B------:R-:W0:Y:S02]  /*8f00*/  LDG.E.U8 R16, desc[UR36][R156.64+0x20] ;  /* 0x000020249c107981 */ /* 0x000e24000c1e1100 */
[----:B0-----:R-:W-:-:S05]  /*8f10*/  PRMT R3, R16, 0x8880, RZ ;  /* 0x0000888010037816 */ /* 0x001fca00000000ff */
[----:B------:R-:W-:-:S07]  /*8f20*/  IMAD R2, R3, R18, RZ ;  /* 0x0000001203027224 */ /* 0x000fce00078e02ff */
.L_x_330:
[----:B------:R-:W-:Y:S05]  /*8f30*/  BSYNC B1 ;  /* 0x0000000000017941 */ /* 0x000fea0003800000 */
.L_x_329:
[----:B0-----:R-:W-:Y:S01]  /*8f40*/  @!P5 IMAD R3, R42, R17, R2 ;  /* 0x000000112a03d224 */ /* 0x001fe200078e0202 */
[----:B------:R-:W-:Y:S04]  /*8f50*/  BSSY B1, `(.L_x_331) ;  /* 0x0000006000017945 */ /* 0x000fe80003800000 */
[----:B------:R0:W-:Y:S01]  /*8f60*/  @!P5 STG.E.U8 desc[UR36][R8.64+0x20], R3 ;  /* 0x000020030800d986 */ /* 0x0001e2000c101124 */
[----:B------:R-:W-:Y:S05]  /*8f70*/  @P6 BRA `(.L_x_332) ;  /* 0x00000000000c6947 */ /* 0x000fea0003800000 */
[----:B------:R-:W0:Y:S02]  /*8f80*/  LDG.E.U8 R16, desc[UR36][R156.64+0x21] ;  /* 0x000021249c107981 */ /* 0x000e24000c1e1100 */
[----:B0-----:R-:W-:-:S05]  /*8f90*/  PRMT R3, R16, 0x8880, RZ ;  /* 0x0000888010037816 */ /* 0x001fca00000000ff */
[----:B------:R-:W-:-:S07]  /*8fa0*/  IMAD R2, R3, R18, RZ ;  /* 0x0000001203027224 */ /* 0x000fce00078e02ff */
.L_x_332:
[----:B------:R-:W-:Y:S05]  /*8fb0*/  BSYNC B1 ;  /* 0x0000000000017941 */ /* 0x000fea0003800000 */
.L_x_331:
[----:B------:R-:W-:Y:S01]  /*8fc0*/  @!P6 IMAD R43, R43, R17, R2 ;  /* 0x000000112b2be224 */ /* 0x000fe200078e0202 */
[----:B------:R-:W-:Y:S04]  /*8fd0*/  BSSY B1, `(.L_x_333) ;  /* 0x0000006000017945 */ /* 0x000fe80003800000 */
[----:B------:R0:W-:Y:S01]  /*8fe0*/  @!P6 STG.E.U8 desc[UR36][R8.64+0x21], R43 ;  /* 0x0000212b0800e986 */ /* 0x0001e2000c101124 */
[----:B------:R-:W-:Y:S05]  /*8ff0*/  @P1 BRA `(.L_x_334) ;  /* 0x00000000000c1947 */ /* 0x000fea0003800000 */
[----:B------:R-:W0:Y:S02]  /*9000*/  LDG.E.U8 R16, desc[UR36][R14.64+0x28] ;  /* 0x000028240e107981 */ /* 0x000e24000c1e1100 */
[----:B0-----:R-:W-:-:S05]  /*9010*/  PRMT R3, R16, 0x8880, RZ ;  /* 0x0000888010037816 */ /* 0x001fca00000000ff */
[----:B------:R-:W-:-:S07]  /*9020*/  IMAD R2, R3, R18, RZ ;  /* 0x0000001203027224 */ /* 0x000fce00078e02ff */
.L_x_334:
[----:B------:R-:W-:Y:S05]  /*9030*/  BSYNC B1 ;  /* 0x0000000000017941 */ /* 0x000fea0003800000 */
.L_x_333:
        /* <DEDUP_REMOVED lines=12> */
.L_x_336:
[----:B------:R-:W-:Y:S05]  /*9100*/  BSYNC B1 ;  /* 0x0000000000017941 */ /* 0x000fea0003800000 */
.L_x_335:
[----:B------:R-:W-:Y:S01]  /*9110*/  @!P4 IMAD R45, R45, R17, R2 ;  /* 0x000000112d2dc224 */ /* 0x000fe200078e0202 */
[----:B------:R-:W-:Y:S04]  /*9120*/  BSSY B1, `(.L_x_337) ;  /* 0x0000006000017945 */ /* 0x000fe80003800000 */
[----:B------:R0:W-:Y:S01]  /*9130*/  @!P4 STG.E.U8 desc[UR36][R6.64+0x29], R45 ;  /* 0x0000292d0600c986 */ /* 0x0001e2000c101124 */
[----:B------:R-:W-:Y:S05]  /*9140*/  @P3 BRA `(.L_x_338) ;  /* 0x00000000000c3947 */ /* 0x000fea0003800000 */
[----:B------:R-:W0:Y:S02]  /*9150*/  LDG.E.U8 R16, desc[UR36][R156.64+0x28] ;  /* 0x000028249c107981 */ /* 0x000e24000c1e1100 */
[----:B0-----:R-:W-:-:S05]  /*9160*/  PRMT R3, R16, 0x8880, RZ ;  /* 0x0000888010037816 */ /* 0x001fca00000000ff */
[----:B------:R-:W-:-:S07]  /*9170*/  IMAD R2, R3, R18, RZ ;  /* 0x0000001203027224 */ /* 0x000fce00078e02ff */
.L_x_338:
[----:B------:R-:W-:Y:S05]  /*9180*/  BSYNC B1 ;  /* 0x0000000000017941 */ /* 0x000fea0003800000 */
.L_x_337:
[----:B0-----:R-:W-:Y:S01]  /*9190*/  @!P3 IMAD R3, R46, R17, R2 ;  /* 0x000000112e03b224 */ /* 0x001fe200078e0202 */
[----:B------:R-:W-:Y:S04]  /*91a0*/  BSSY B1, `(.L_x_339) ;  /* 0x0000006000017945 */ /* 0x000fe80003800000 */
[----:B------:R0:W-:Y:S01]  /*91b0*/  @!P3 STG.E.U8 desc[UR36][R8.64+0x28], R3 ;  /* 0x000028030800b986 */ /* 0x0001e2000c101124 */
[----:B------:R-:W-:Y:S05]  /*91c0*/  @P5 BRA `(.L_x_340) ;  /* 0x00000000000c5947 */ /* 0x000fea0003800000 */
[----:B------:R-:W0:Y:S02]  /*91d0*/  LDG.E.U8 R16, desc[UR36][R156.64+0x29] ;  /* 0x000029249c107981 */ /* 0x000e24000c1e1100 */
[----:B0-----:R-:W-:-:S05]  /*91e0*/  PRMT R3, R16, 0x8880, RZ ;  /* 0x0000888010037816 */ /* 0x001fca00000000ff */
[----:B------:R-:W-:-:S07]  /*91f0*/  IMAD R2, R3, R18, RZ ;  /* 0x0000001203027224 */ /* 0x000fce00078e02ff */
.L_x_340:
[----:B------:R-:W-:Y:S05]  /*9200*/  BSYNC B1 ;  /* 0x0000000000017941 */ /* 0x000fea0003800000 */
.L_x_339:
[----:B------:R-:W-:Y:S01]  /*9210*/  @!P5 IMAD R47, R47, R17, R2 ;  /* 0x000000112f2fd224 */ /* 0x000fe200078e0202 */
[----:B------:R-:W-:Y:S04]  /*9220*/  BSSY B1, `(.L_x_341) ;  /* 0x0000006000017945 */ /* 0x000fe80003800000 */
[----:B------:R0:W-:Y:S01]  /*9230*/  @!P5 STG.E.U8 desc[UR36][R8.64+0x29], R47 ;  /* 0x0000292f0800d986 */ /* 0x0001e2000c101124 */
[----:B------:R-:W-:Y:S05]  /*9240*/  @P6 BRA `(.L_x_342) ;  /* 0x00000000000c6947 */ /* 0x000fea0003800000 */
[----:B------:R-:W0:Y:S02]  /*9250*/  LDG.E.U8 R16, desc[UR36][R14.64+0x30] ;  /* 0x000030240e107981 */ /* 0x000e24000c1e1100 */
[----:B0-----:R-:W-:-:S05]  /*9260*/  PRMT R3, R16, 0x8880, RZ ;  /* 0x0000888010037816 */ /* 0x001fca00000000ff */
[----:B------:R-:W-:-:S07]  /*9270*/  IMAD R2, R3, R18, RZ ;  /* 0x0000001203027224 */ /* 0x000fce00078e02ff */
.L_x_342:
[----:B------:R-:W-:Y:S05]  /*9280*/  BSYNC B1 ;  /* 0x0000000000017941 */ /* 0x000fea0003800000 */
.L_x_341:
[----:B0-----:R-:W-:Y:S01]  /*9290*/  @!P6 IMAD R3, R48, R17, R2 ;  /* 0x000000113003e224 */ /* 0x001fe200078e0202 */
[----:B------:R-:W-:Y:S04]  /*92a0*/  BSSY B1, `(.L_x_343) ;  /* 0x0000006000017945 */ /* 0x000fe80003800000 */
[----:B------:R0:W-:Y:S01]  /*92b0*/  @!P6 STG.E.U8 desc[UR36][R6.64+0x30], R3 ;  /* 0x000030030600e986 */ /* 0x0001e2000c101124 */
[----:B------:R-:W-:Y:S05]  /*92c0*/  @P1 BRA `(.L_x_344) ;  /* 0x00000000000c1947 */ /* 0x000fea0003800000 */
[----:B------:R-:W0:Y:S02]  /*92d0*/  LDG.E.U8 R16, desc[UR36][R14.64+0x31] ;  /* 0x000031240e107981 */ /* 0x000e24000c1e1100 */
[----:B0-----:R-:W-:-:S05]  /*92e0*/  PRMT R3, R16, 0x8880, RZ ;  /* 0x0000888010037816 */ /* 0x001fca00000000ff */
[----:B------:R-:W-:-:S07]  /*92f0*/  IMAD R2, R3, R18, RZ ;  /* 0x0000001203027224 */ /* 0x000fce00078e02ff */
.L_x_344:
[----:B------:R-:W-:Y:S05]  /*9300*/  BSYNC B1 ;  /* 0x0000000000017941 */ /* 0x000fea0003800000 */
.L_x_343:
        /* <DEDUP_REMOVED lines=12> */
.L_x_346:
[----:B------:R-:W-:Y:S05]  /*93d0*/  BSYNC B1 ;  /* 0x0000000000017941 */ /* 0x000fea0003800000 */
.L_x_345:
[----:B0-----:R-:W-:Y:S01]  /*93e0*/  @!P4 IMAD R3, R50, R17, R2 ;  /* 0x000000113203c224 */ /* 0x001fe200078e0202 */
[----:B------:R-:W-:Y:S04]  /*93f0*/  BSSY B1, `(.L_x_347) ;  /* 0x0000006000017945 */ /* 0x000fe80003800000 */
[----:B------:R0:W-:Y:S01]  /*9400*/  @!P4 STG.E.U8 desc[UR36][R8.64+0x30], R3 ;  /* 0x000030030800c986 */ /* 0x0001e2000c101124 */
[----:B------:R-:W-:Y:S05]  /*9410*/  @P3 BRA `(.L_x_348) ;  /* 0x00000000000c3947 */ /* 0x000fea0003800000 */
[----:B------:R-:W0:Y:S02]  /*9420*/  LDG.E.U8 R16, desc[UR36][R156.64+0x31] ;  /* 0x000031249c107981 */ /* 0x000e24000c1e1100 */
[----:B0-----:R-:W-:-:S05]  /*9430*/  PRMT R3, R16, 0x8880, RZ ;  /* 0x0000888010037816 */ /* 0x001fca00000000ff */
[----:B------:R-:W-:-:S07]  /*9440*/  IMAD R2, R3, R18, RZ ;  /* 0x0000001203027224 */ /* 0x000fce00078e02ff */
.L_x_348:
[----:B------:R-:W-:Y:S05]  /*9450*/  BSYNC B1 ;  /* 0x0000000000017941 */ /* 0x000fea0003800000 */
.L_x_347:
[----:B------:R-:W-:Y:S01]  /*9460*/  @!P3 IMAD R51, R51, R17, R2 ;  /* 0x000000113333b224 */ /* 0x000fe200078e0202 */
[----:B------:R-:W-:Y:S04]  /*9470*/  BSSY B1, `(.L_x_349) ;  /* 0x0000006000017945 */ /* 0x000fe80003800000 */
[----:B------:R0:W-:Y:S01]  /*9480*/  @!P3 STG.E.U8 desc[UR36][R8.64+0x31], R51 ;  /* 0x000031330800b986 */ /* 0x0001e2000c101124 */
[----:B------:R-:W-:Y:S05]  /*9490*/  @P5 BRA `(.L_x_350) ;  /* 0x00000000000c5947 */ /* 0x000fea0003800000 */
[----:B------:R-:W0:Y:S02]  /*94a0*/  LDG.E.U8 R16, desc[UR36][R14.64+0x38] ;  /* 0x000038240e107981 */ /* 0x000e24000c1e1100 */
[----:B0-----:R-:W-:-:S05]  /*94b0*/  PRMT R3, R16, 0x8880, RZ ;  /* 0x0000888010037816 */ /* 0x001fca00000000ff */
[----:B------:R-:W-:-:S07]  /*94c0*/  IMAD R2, R3, R18, RZ ;  /* 0x0000001203027224 */ /* 0x000fce00078e02ff */
.L_x_350:
[----:B------:R-:W-:Y:S05]  /*94d0*/  BSYNC B1 ;  /* 0x0000000000017941 */ /* 0x000fea0003800000 */
.L_x_349:
[----:B0-----:R-:W-:Y:S01]  /*94e0*/  @!P5 IMAD R3, R52, R17, R2 ;  /* 0x000000113403d224 */ /* 0x001fe200078e0202 */
[----:B------:R-:W-:Y:S04]  /*94f0*/  BSSY B1, `(.L_x_351) ;  /* 0x0000006000017945 */ /* 0x000fe80003800000 */
[----:B------:R0:W-:Y:S01]  /*9500*/  @!P5 STG.E.U8 desc[UR36][R6.64+0x38], R3 ;  /* 0x000038030600d986 */ /* 0x0001e2000c101124 */
[----:B------:R-:W-:Y:S05]  /*9510*/  @P6 BRA `(.L_x_352) ;  /* 0x00000000000c6947 */ /* 0x000fea0003800000 */
[----:B------:R-:W0:Y:S02]  /*9520*/  LDG.E.U8 R16, desc[UR36][R14.64+0x39] ;  /* 0x000039240e107981 */ /* 0x000e24000c1e1100 */
[----:B0-----:R-:W-:-:S05]  /*9530*/  PRMT R3, R16, 0x8880, RZ ;  /* 0x0000888010037816 */ /* 0x001fca00000000ff */
[----:B------:R-:W-:-:S07]  /*9540*/  IMAD R2, R3, R18, RZ ;  /* 0x0000001203027224 */ /* 0x000fce00078e02ff */
.L_x_352:
[----:B------:R-:W-:Y:S05]  /*9550*/  BSYNC B1 ;  /* 0x0000000000017941 */ /* 0x000fea0003800000 */
.L_x_351:
[----:B------:R-:W-:Y:S01]  /*9560*/  @!P6 IMAD R53, R53, R17, R2 ;  /* 0x000000113535e224 */ /* 0x000fe200078e0202 */
[----:B------:R-:W-:Y:S04]  /*9570*/  BSSY B1, `(.L_x_353) ;  /* 0x0000006000017945 */ /* 0x000fe80003800000 */
[----:B------:R0:W-:Y:S01]  /*9580*/  @!P6 STG.E.U8 desc[UR36][R6.64+0x39], R53 ;  /* 0x000039350600e986 */ /* 0x0001e2000c101124 */
[----:B------:R-:W-:Y:S05]  /*9590*/  @P1 BRA `(.L_x_354) ;  /* 0x00000000000c1947 */ /* 0x000fea0003800000 */
[----:B------:R-:W0:Y:S02]  /*95a0*/  LDG.E.U8 R16, desc[UR36][R156.64+0x38] ;  /* 0x000038249c107981 */ /* 0x000e24000c1e1100 */
[----:B0-----:R-:W-:-:S05]  /*95b0*/  PRMT R3, R16, 0x8880, RZ ;  /* 0x0000888010037816 */ /* 0x001fca00000000ff */
[----:B------:R-:W-:-:S07]  /*95c0*/  IMAD R2, R3, R18, RZ ;  /* 0x0000001203027224 */ /* 0x000fce00078e02ff */
.L_x_354:
[----:B------:R-:W-:Y:S05]  /*95d0*/  BSYNC B1 ;  /* 0x0000000000017941 */ /* 0x000fea0003800000 */
.L_x_353:
        /* <DEDUP_REMOVED lines=12> */
.L_x_356:
[----:B------:R-:W-:Y:S05]  /*96a0*/  BSYNC B1 ;  /* 0x0000000000017941 */ /* 0x000fea0003800000 */
.L_x_355:
[----:B------:R-:W-:Y:S01]  /*96b0*/  @!P4 IMAD R55, R55, R17, R2 ;  /* 0x000000113737c224 */ /* 0x000fe200078e0202 */
[----:B------:R-:W-:Y:S04]  /*96c0*/  BSSY B1, `(.L_x_357) ;  /* 0x0000006000017945 */ /* 0x000fe80003800000 */
[----:B------:R0:W-:Y:S01]  /*96d0*/  @!P4 STG.E.U8 desc[UR36][R8.64+0x39], R55 ;  /* 0x000039370800c986 */ /* 0x0001e2000c101124 */
[----:B------:R-:W-:Y:S05]  /*96e0*/  @P3 BRA `(.L_x_358) ;  /* 0x00000000000c3947 */ /* 0x000fea0003800000 */
[----:B------:R-:W0:Y:S02]  /*96f0*/  LDG.E.U8 R16, desc[UR36][R14.64+0x40] ;  /* 0x000040240e107981 */ /* 0x000e24000c1e1100 */
[----:B0-----:R-:W-:-:S05]  /*9700*/  PRMT R3, R16, 0x8880, RZ ;  /* 0x0000888010037816 */ /* 0x001fca00000000ff */
[----:B------:R-:W-:-:S07]  /*9710*/  IMAD R2, R3, R18, RZ ;  /* 0x0000001203027224 */ /* 0x000fce00078e02ff */
.L_x_358:
[----:B------:R-:W-:Y:S05]  /*9720*/  BSYNC B1 ;  /* 0x0000000000017941 */ /* 0x000fea0003800000 */
.L_x_357:
[----:B0-----:R-:W-:Y:S01]  /*9730*/  @!P3 IMAD R3, R56, R17, R2 ;  /* 0x000000113803b224 */ /* 0x001fe200078e0202 */
[----:B------:R-:W-:Y:S04]  /*9740*/  BSSY B1, `(.L_x_359) ;  /* 0x0000006000017945 */ /* 0x000fe80003800000 */
[----:B------:R0:W-:Y:S01]  /*9750*/  @!P3 STG.E.U8 desc[UR36][R6.64+0x40], R3 ;  /* 0x000040030600b986 */ /* 0x0001e2000c101124 */
[----:B------:R-:W-:Y:S05]  /*9760*/  @P5 BRA `(.L_x_360) ;  /* 0x00000000000c5947 */ /* 0x000fea0003800000 */
[----:B------:R-:W0:Y:S02]  /*9770*/  LDG.E.U8 R16, desc[UR36][R14.64+0x41] ;  /* 0x000041240e107981 */ /* 0x000e24000c1e1100 */
[----:B0-----:R-:W-:-:S05]  /*9780*/  PRMT R3, R16, 0x8880, RZ ;  /* 0x0000888010037816 */ /* 0x001fca00000000ff */
[----:B------:R-:W-:-:S07]  /*9790*/  IMAD R2, R3, R18, RZ ;  /* 0x0000001203027224 */ /* 0x000fce00078e02ff */
.L_x_360:
[----:B------:R-:W-:Y:S05]  /*97a0*/  BSYNC B1 ;  /* 0x0000000000017941 */ /* 0x000fea0003800000 */
.L_x_359:
[----:B------:R-:W-:Y:S01]  /*97b0*/  @!P5 IMAD R57, R57, R17, R2 ;  /* 0x000000113939d224 */ /* 0x000fe200078e0202 */
[----:B------:R-:W-:Y:S04]  /*97c0*/  BSSY B1, `(.L_x_361) ;  /* 0x0000006000017945 */ /* 0x000fe80003800000 */
[----:B------:R0:W-:Y:S01]  /*97d0*/  @!P5 STG.E.U8 desc[UR36][R6.64+0x41], R57 ;  /* 0x000041390600d986 */ /* 0x0001e2000c101124 */
[----:B------:R-:W-:Y:S05]  /*97e0*/  @P6 BRA `(.L_x_362) ;  /* 0x00000000000c6947 */ /* 0x000fea0003800000 */
[----:B------:R-:W0:Y:S02]  /*97f0*/  LDG.E.U8 R16, desc[UR36][R156.64+0x40] ;  /* 0x000040249c107981 */ /* 0x000e24000c1e1100 */
[----:B0-----:R-:W-:-:S05]  /*9800*/  PRMT R3, R16, 0x8880, RZ ;  /* 0x0000888010037816 */ /* 0x001fca00000000ff */
[----:B------:R-:W-:-:S07]  /*9810*/  IMAD R2, R3, R18, RZ ;  /* 0x0000001203027224 */ /* 0x000fce00078e02ff */
.L_x_362:
[----:B------:R-:W-:Y:S05]  /*9820*/  BSYNC B1 ;  /* 0x0000000000017941 */ /* 0x000fea0003800000 */
.L_x_361:
[----:B0-----:R-:W-:Y:S01]  /*9830*/  @!P6 IMAD R3, R58, R17, R2 ;  /* 0x000000113a03e224 */ /* 0x001fe200078e0202 */
[----:B------:R-:W-:Y:S04]  /*9840*/  BSSY B1, `(.L_x_363) ;  /* 0x0000006000017945 */ /* 0x000fe80003800000 */
[----:B------:R0:W-:Y:S01]  /*9850*/  @!P6 STG.E.U8 desc[UR36][R8.64+0x40], R3 ;  /* 0x000040030800e986 */ /* 0x0001e2000c101124 */
[----:B------:R-:W-:Y:S05]  /*9860*/  @P1 BRA `(.L_x_364) ;  /* 0x00000000000c1947 */ /* 0x000fea0003800000 */
[----:B------:R-:W0:Y:S02]  /*9870*/  LDG.E.U8 R16, desc[UR36][R156.64+0x41] ;  /* 0x000041249c107981 */ /* 0x000e24000c1e1100 */
[----:B0-----:R-:W-:-:S05]  /*9880*/  PRMT R3, R16, 0x8880, RZ ;  /* 0x0000888010037816 */ /* 0x001fca00000000ff */
[----:B------:R-:W-:-:S07]  /*9890*/  IMAD R2, R3, R18, RZ ;  /* 0x0000001203027224 */ /* 0x000fce00078e02ff */
.L_x_364:
[----:B------:R-:W-:Y:S05]  /*98a0*/  BSYNC B1 ;  /* 0x0000000000017941 */ /* 0x000fea0003800000 */
.L_x_363:
        /* <DEDUP_REMOVED lines=12> */
.L_x_366:
[----:B------:R-:W-:Y:S05]  /*9970*/  BSYNC B1 ;  /* 0x0000000000017941 */ /* 0x000fea0003800000 */
.L_x_365:
[----:B0-----:R-:W-:Y:S01]  /*9980*/  @!P4 IMAD R3, R60, R17, R2 ;  /* 0x000000113c03c224 */ /* 0x001fe200078e0202 */
[----:B------:R-:W-:Y:S04]  /*9990*/  BSSY B1, `(.L_x_367) ;  /* 0x0000006000017945 */ /* 0x000fe80003800000 */
[----:B------:R0:W-:Y:S01]  /*99a0*/  @!P4 STG.E.U8 desc[UR36][R6.64+0x48], R3 ;  /* 0x000048030600c986 */ /* 0x0001e2000c101124 */
[----:B------:R-:W-:Y:S05]  /*99b0*/  @P3 BRA `(.L_x_368) ;  /* 0x00000000000c3947 */ /* 0x000fea0003800000 */
[----:B------:R-:W0:Y:S02]  /*99c0*/  LDG.E.U8 R16, desc[UR36][R14.64+0x49] ;  /* 0x000049240e107981 */ /* 0x000e24000c1e1100 */
[----:B0-----:R-:W-:-:S05]  /*99d0*/  PRMT R3, R16, 0x8880, RZ ;  /* 0x0000888010037816 */ /* 0x001fca00000000ff */
[----:B------:R-:W-:-:S07]  /*99e0*/  IMAD R2, R3, R18, RZ ;  /* 0x0000001203027224 */ /* 0x000fce00078e02ff */
.L_x_368:
[----:B------:R-:W-:Y:S05]  /*99f0*/  BSYNC B1 ;  /* 0x0000000000017941 */ /* 0x000fea0003800000 */
.L_x_367:
[----:B------:R-:W-:Y:S01]  /*9a00*/  @!P3 IMAD R61, R61, R17, R2 ;  /* 0x000000113d3db224 */ /* 0x000fe200078e0202 */
[----:B------:R-:W-:Y:S04]  /*9a10*/  BSSY B1, `(.L_x_369) ;  /* 0x0000006000017945 */ /* 0x000fe80003800000 */
[----:B------:R0:W-:Y:S01]  /*9a20*/  @!P3 STG.E.U8 desc[UR36][R6.64+0x49], R61 ;  /* 0x0000493d0600b986 */ /* 0x0001e2000c101124 */
[----:B------:R-:W-:Y:S05]  /*9a30*/  @P5 BRA `(.L_x_370) ;  /* 0x00000000000c5947 */ /* 0x000fea0003800000 */
[----:B------:R-:W0:Y:S02]  /*9a40*/  LDG.E.U8 R16, desc[UR36][R156.64+0x48] ;  /* 0x000048249c107981 */ /* 0x000e24000c1e1100 */
[----:B0-----:R-:W-:-:S05]  /*9a50*/  PRMT R3, R16, 0x8880, RZ ;  /* 0x0000888010037816 */ /* 0x001fca00000000ff */
[----:B------:R-:W-:-:S07]  /*9a60*/  IMAD R2, R3, R18, RZ ;  /* 0x0000001203027224 */ /* 0x000fce00078e02ff */
.L_x_370:
[----:B------:R-:W-:Y:S05]  /*9a70*/  BSYNC B1 ;  /* 0x0000000000017941 */ /* 0x000fea0003800000 */
.L_x_369:
[----:B0-----:R-:W-:Y:S01]  /*9a80*/  @!P5 IMAD R3, R62, R17, R2 ;  /* 0x000000113e03d224 */ /* 0x001fe200078e0202 */
[----:B------:R-:W-:Y:S04]  /*9a90*/  BSSY B1, `(.L_x_371) ;  /* 0x0000006000017945 */ /* 0x000fe80003800000 */
[----:B------:R0:W-:Y:S01]  /*9aa0*/  @!P5 STG.E.U8 desc[UR36][R8.64+0x48], R3 ;  /* 0x000048030800d986 */ /* 0x0001e2000c101124 */
[----:B------:R-:W-:Y:S05]  /*9ab0*/  @P6 BRA `(.L_x_372) ;  /* 0x00000000000c6947 */ /* 0x000fea0003800000 */
[----:B------:R-:W0:Y:S02]  /*9ac0*/  LDG.E.U8 R16, desc[UR36][R156.64+0x49] ;  /* 0x000049249c107981 */ /* 0x000e24000c1e1100 */
[----:B0-----:R-:W-:-:S05]  /*9ad0*/  PRMT R3, R16, 0x8880, RZ ;  /* 0x0000888010037816 */ /* 0x001fca00000000ff */
[----:B------:R-:W-:-:S07]  /*9ae0*/  IMAD R2, R3, R18, RZ ;  /* 0x0000001203027224 */ /* 0x000fce00078e02ff */
.L_x_372:
[----:B------:R-:W-:Y:S05]  /*9af0*/  BSYNC B1 ;  /* 0x0000000000017941 */ /* 0x000fea0003800000 */
.L_x_371:
[----:B------:R-:W-:Y:S01]  /*9b00*/  @!P6 IMAD R63, R63, R17, R2 ;  /* 0x000000113f3fe224 */ /* 0x000fe200078e0202 */
[----:B------:R-:W-:Y:S04]  /*9b10*/  BSSY B1, `(.L_x_373) ;  /* 0x0000006000017945 */ /* 0x000fe80003800000 */
[----:B------:R0:W-:Y:S01]  /*9b20*/  @!P6 STG.E.U8 desc[UR36][R8.64+0x49], R63 ;  /* 0x0000493f0800e986 */ /* 0x0001e2000c101124 */
[----:B------:R-:W-:Y:S05]  /*9b30*/  @P1 BRA `(.L_x_374) ;  /* 0x00000000000c1947 */ /* 0x000fea0003800000 */
[----:B------:R-:W0:Y:S02]  /*9b40*/  LDG.E.U8 R16, desc[UR36][R14.64+0x50] ;  /* 0x000050240e107981 */ /* 0x000e24000c1e1100 */
[----:B0-----:R-:W-:-:S05]  /*9b50*/  PRMT R3, R16, 0x8880, RZ ;  /* 0x0000888010037816 */ /* 0x001fca00000000ff */
[----:B------:R-:W-:-:S07]  /*9b60*/  IMAD R2, R3, R18, RZ ;  /* 0x0000001203027224 */ /* 0x000fce00078e02ff */
.L_x_374:
[----:B------:R-:W-:Y:S05]  /*9b70*/  BSYNC B1 ;  /* 0x0000000000017941 */ /* 0x000fea0003800000 */
.L_x_373:
        /* <DEDUP_REMOVED lines=12> */
.L_x_376:
[----:B------:R-:W-:Y:S05]  /*9c40*/  BSYNC B1 ;  /* 0x0000000000017941 */ /* 0x000fea0003800000 */
.L_x_375:
[----:B------:R-:W-:Y:S01]  /*9c50*/  @!P4 IMAD R65, R65, R17, R2 ;  /* 0x000000114141c224 */ /* 0x000fe200078e0202 */
[----:B------:R-:W-:Y:S04]  /*9c60*/  BSSY B1, `(.L_x_377) ;  /* 0x0000006000017945 */ /* 0x000fe80003800000 */
[----:B------:R0:W-:Y:S01]  /*9c70*/  @!P4 STG.E.U8 desc[UR36][R6.64+0x51], R65 ;  /* 0x000051410600c986 */ /* 0x0001e2000c101124 */
[----:B------:R-:W-:Y:S05]  /*9c80*/  @P3 BRA `(.L_x_378) ;  /* 0x00000000000c3947 */ /* 0x000fea0003800000 */
[----:B------:R-:W0:Y:S02]  /*9c90*/  LDG.E.U8 R16, desc[UR36][R156.64+0x50] ;  /* 0x000050249c107981 */ /* 0x000e24000c1e1100 */
[----:B0-----:R-:W-:-:S05]  /*9ca0*/  PRMT R3, R16, 0x8880, RZ ;  /* 0x0000888010037816 */ /* 0x001fca00000000ff */
[----:B------:R-:W-:-:S07]  /*9cb0*/  IMAD R2, R3, R18, RZ ;  /* 0x0000001203027224 */ /* 0x000fce00078e02ff */
.L_x_378:
[----:B------:R-:W-:Y:S05]  /*9cc0*/  BSYNC B1 ;  /* 0x0000000000017941 */ /* 0x000fea0003800000 */
.L_x_377:
[----:B0-----:R-:W-:Y:S01]  /*9cd0*/  @!P3 IMAD R3, R66, R17, R2 ;  /* 0x000000114203b224 */ /* 0x001fe200078e0202 */
[----:B------:R-:W-:Y:S04]  /*9ce0*/  BSSY B1, `(.L_x_379) ;  /* 0x0000006000017945 */ /* 0x000fe80003800000 */
[----:B------:R0:W-:Y:S01]  /*9cf0*/  @!P3 STG.E.U8 desc[UR36][R8.64+0x50], R3 ;  /* 0x000050030800b986 */ /* 0x0001e2000c101124 */
[----:B------:R-:W-:Y:S05]  /*9d00*/  @P5 BRA `(.L_x_380) ;  /* 0x00000000000c5947 */ /* 0x000fea0003800000 */
[----:B------:R-:W0:Y:S02]  /*9d10*/  LDG.E.U8 R16, desc[UR36][R156.64+0x51] ;  /* 0x000051249c107981 */ /* 0x000e24000c1e1100 */
[----:B0-----:R-:W-:-:S05]  /*9d20*/  PRMT R3, R16, 0x8880, RZ ;  /* 0x0000888010037816 */ /* 0x001fca00000000ff */
[----:B------:R-:W-:-:S07]  /*9d30*/  IMAD R2, R3, R18, RZ ;  /* 0x0000001203027224 */ /* 0x000fce00078e02ff */
.L_x_380:
[----:B------:R-:W-:Y:S05]  /*9d40*/  BSYNC B1 ;  /* 0x0000000000017941 */ /* 0x000fea0003800000 */
.L_x_379:
[----:B------:R-:W-:Y:S01]  /*9d50*/  @!P5 IMAD R67, R67, R17, R2 ;  /* 0x000000114343d224 */ /* 0x000fe200078e0202 */
[----:B------:R-:W-:Y:S04]  /*9d60*/  BSSY B1, `(.L_x_381) ;  /* 0x0000006000017945 */ /* 0x000fe80003800000 */
[----:B------:R0:W-:Y:S01]  /*9d70*/  @!P5 STG.E.U8 desc[UR36][R8.64+0x51], R67 ;  /* 0x000051430800d986 */ /* 0x0001e2000c101124 */
[----:B------:R-:W-:Y:S05]  /*9d80*/  @P6 BRA `(.L_x_382) ;  /* 0x00000000000c6947 */ /* 0x000fea0003800000 */
[----:B------:R-:W0:Y:S02]  /*9d90*/  LDG.E.U8 R16, desc[UR36][R14.64+0x58] ;  /* 0x000058240e107981 */ /* 0x000e24000c1e1100 */
[----:B0-----:R-:W-:-:S05]  /*9da0*/  PRMT R3, R16, 0x8880, RZ ;  /* 0x0000888010037816 */ /* 0x001fca00000000ff */
[----:B------:R-:W-:-:S07]  /*9db0*/  IMAD R2, R3, R18, RZ ;  /* 0x0000001203027224 */ /* 0x000fce00078e02ff */
.L_x_382:
[----:B------:R-:W-:Y:S05]  /*9dc0*/  BSYNC B1 ;  /* 0x0000000000017941 */ /* 0x000fea0003800000 */
.L_x_381:
[----:B0-----:R-:W-:Y:S01]  /*9dd0*/  @!P6 IMAD R3, R68, R17, R2 ;  /* 0x000000114403e224 */ /* 0x001fe200078e0202 */
[----:B------:R-:W-:Y:S04]  /*9de0*/  BSSY B1, `(.L_x_383) ;  /* 0x0000006000017945 */ /* 0x000fe80003800000 */
[----:B------:R0:W-:Y:S01]  /*9df0*/  @!P6 STG.E.U8 desc[UR36][R6.64+0x58], R3 ;  /* 0x000058030600e986 */ /* 0x0001e2000c101124 */
[----:B------:R-:W-:Y:S05]  /*9e00*/  @P1 BRA `(.L_x_384) ;  /* 0x00000000000c1947 */ /* 0x000fea0003800000 */
[----:B------:R-:W0:Y:S02]  /*9e10*/  LDG.E.U8 R16, desc[UR36][R14.64+0x59] ;  /* 0x000059240e107981 */ /* 0x000e24000c1e1100 */
[----:B0-----:R-:W-:-:S05]  /*9e20*/  PRMT R3, R16, 0x8880, RZ ;  /* 0x0000888010037816 */ /* 0x001fca00000000ff */
[----:B------:R-:W-:-:S07]  /*9e30*/  IMAD R2, R3, R18, RZ ;  /* 0x0000001203027224 */ /* 0x000fce00078e02ff */
.L_x_384:
[----:B------:R-:W-:Y:S05]  /*9e40*/  BSYNC B1 ;  /* 0x0000000000017941 */ /* 0x000fea0003800000 */
.L_x_383:
        /* <DEDUP_REMOVED lines=12> */
.L_x_386:
[----:B------:R-:W-:Y:S05]  /*9f10*/  BSYNC B1 ;  /* 0x0000000000017941 */ /* 0x000fea0003800000 */
.L_x_385:
[----:B0-----:R-:W-:Y:S01]  /*9f20*/  @!P4 IMAD R3, R70, R17, R2 ;  /* 0x000000114603c224 */ /* 0x001fe200078e0202 */
[----:B------:R-:W-:Y:S04]  /*9f30*/  BSSY B1, `(.L_x_387) ;  /* 0x0000006000017945 */ /* 0x000fe80003800000 */
[----:B------:R0:W-:Y:S01]  /*9f40*/  @!P4 STG.E.U8 desc[UR36][R8.64+0x58], R3 ;  /* 0x000058030800c986 */ /* 0x0001e2000c101124 */
[----:B------:R-:W-:Y:S05]  /*9f50*/  @P3 BRA `(.L_x_388) ;  /* 0x00000000000c3947 */ /* 0x000fea0003800000 */
[----:B------:R-:W0:Y:S02]  /*9f60*/  LDG.E.U8 R16, desc[UR36][R156.64+0x59] ;  /* 0x000059249c107981 */ /* 0x000e24000c1e1100 */
[----:B0-----:R-:W-:-:S05]  /*9f70*/  PRMT R3, R16, 0x8880, RZ ;  /* 0x0000888010037816 */ /* 0x001fca00000000ff */
[----:B------:R-:W-:-:S07]  /*9f80*/  IMAD R2, R3, R18, RZ ;  /* 0x0000001203027224 */ /* 0x000fce00078e02ff */
.L_x_388:
[----:B------:R-:W-:Y:S05]  /*9f90*/  BSYNC B1 ;  /* 0x0000000000017941 */ /* 0x000fea0003800000 */
.L_x_387:
[----:B------:R-:W-:Y:S01]  /*9fa0*/  @!P3 IMAD R71, R71, R17, R2 ;  /* 0x000000114747b224 */ /* 0x000fe200078e0202 */
[----:B------:R-:W-:Y:S04]  /*9fb0*/  BSSY B1, `(.L_x_389) ;  /* 0x0000006000017945 */ /* 0x000fe80003800000 */
[----:B------:R0:W-:Y:S01]  /*9fc0*/  @!P3 STG.E.U8 desc[UR36][R8.64+0x59], R71 ;  /* 0x000059470800b986 */ /* 0x0001e2000c101124 */
[----:B------:R-:W-:Y:S05]  /*9fd0*/  @P5 BRA `(.L_x_390) ;  /* 0x00000000000c5947 */ /* 0x000fea0003800000 */
[----:B------:R-:W0:Y:S02]  /*9fe0*/  LDG.E.U8 R16, desc[UR36][R14.64+0x60] ;  /* 0x000060240e107981 */ /* 0x000e24000c1e1100 */
[----:B0-----:R-:W-:-:S05]  /*9ff0*/  PRMT R3, R16, 0x8880, RZ ;  /* 0x0000888010037816 */ /* 0x001fca00000000ff */
[----:B------:R-:W-:-:S07]  /*a000*/  IMAD R2, R3, R18, RZ ;  /* 0x0000001203027224 */ /* 0x000fce00078e02ff */
.L_x_390:
[----:B------:R-:W-:Y:S05]  /*a010*/  BSYNC B1 ;  /* 0x0000000000017941 */ /* 0x000fea0003800000 */
.L_x_389:
[----:B0-----:R-:W-:Y:S01]  /*a020*/  @!P5 IMAD R3, R72, R17, R2 ;  /* 0x000000114803d224 */ /* 0x001fe200078e0202 */
[----:B------:R-:W-:Y:S04]  /*a030*/  BSSY B1, `(.L_x_391) ;  /* 0x0000006000017945 */ /* 0x000fe80003800000 */
[----:B------:R0:W-:Y:S01]  /*a040*/  @!P5 STG.E.U8 desc[UR36][R6.64+0x60], R3 ;  /* 0x000060030600d986 */ /* 0x0001e2000c101124 */
[----:B------:R-:W-:Y:S05]  /*a050*/  @P6 BRA `(.L_x_392) ;  /* 0x00000000000c6947 */ /* 0x000fea0003800000 */
[----:B------:R-:W0:Y:S02]  /*a060*/  LDG.E.U8 R16, desc[UR36][R14.64+0x61] ;  /* 0x000061240e107981 */ /* 0x000e24000c1e1100 */
[----:B0-----:R-:W-:-:S05]  /*a070*/  PRMT R3, R16, 0x8880, RZ ;  /* 0x0000888010037816 */ /* 0x001fca00000000ff */
[----:B------:R-:W-:-:S07]  /*a080*/  IMAD R2, R3, R18, RZ ;  /* 0x0000001203027224 */ /* 0x000fce00078e02ff */
.L_x_392:
[----:B------:R-:W-:Y:S05]  /*a090*/  BSYNC B1 ;  /* 0x0000000000017941 */ /* 0x000fea0003800000 */
.L_x_391:
[----:B------:R-:W-:Y:S01]  /*a0a0*/  @!P6 IMAD R73, R73, R17, R2 ;  /* 0x000000114949e224 */ /* 0x000fe200078e0202 */
[----:B------:R-:W-:Y:S04]  /*a0b0*/  BSSY B1, `(.L_x_393) ;  /* 0x0000006000017945 */ /* 0x000fe80003800000 */
[----:B------:R0:W-:Y:S01]  /*a0c0*/  @!P6 STG.E.U8 desc[UR36][R6.64+0x61], R73 ;  /* 0x000061490600e986 */ /* 0x0001e2000c101124 */
[----:B------:R-:W-:Y:S05]  /*a0d0*/  @P1 BRA `(.L_x_394) ;  /* 0x00000000000c1947 */ /* 0x000fea0003800000 */
[----:B------:R-:W0:Y:S02]  /*a0e0*/  LDG.E.U8 R16, desc[UR36][R156.64+0x60] ;  /* 0x000060249c107981 */ /* 0x000e24000c1e1100 */
[----:B0-----:R-:W-:-:S05]  /*a0f0*/  PRMT R3, R16, 0x8880, RZ ;  /* 0x0000888010037816 */ /* 0x001fca00000000ff */
[----:B------:R-:W-:-:S07]  /*a100*/  IMAD R2, R3, R18, RZ ;  /* 0x0000001203027224 */ /* 0x000fce00078e02ff */
.L_x_394:
[----:B------:R-:W-:Y:S05]  /*a110*/  BSYNC B1 ;  /* 0x0000000000017941 */ /* 0x000fea0003800000 */
.L_x_393:
        /* <DEDUP_REMOVED lines=12> */
.L_x_396:
[----:B------:R-:W-:Y:S05]  /*a1e0*/  BSYNC B1 ;  /* 0x0000000000017941 */ /* 0x000fea0003800000 */
.L_x_395:
[----:B------:R-:W-:Y:S01]  /*a1f0*/  @!P4 IMAD R75, R75, R17, R2 ;  /* 0x000000114b4bc224 */ /* 0x000fe200078e0202 */
[----:B------:R-:W-:Y:S04]  /*a200*/  BSSY B1, `(.L_x_397) ;  /* 0x0000006000017945 */ /* 0x000fe80003800000 */
[----:B------:R0:W-:Y:S01]  /*a210*/  @!P4 STG.E.U8 desc[UR36][R8.64+0x61], R75 ;  /* 0x0000614b0800c986 */ /* 0x0001e2000c101124 */
[----:B------:R-:W-:Y:S05]  /*a220*/  @P3 BRA `(.L_x_398) ;  /* 0x00000000000c3947 */ /* 0x000fea0003800000 */
[----:B------:R-:W0:Y:S02]  /*a230*/  LDG.E.U8 R16, desc[UR36][R14.64+0x68] ;  /* 0x000068240e107981 */ /* 0x000e24000c1e1100 */
[----:B0-----:R-:W-:-:S05]  /*a240*/  PRMT R3, R16, 0x8880, RZ ;  /* 0x0000888010037816 */ /* 0x001fca00000000ff */
[----:B------:R-:W-:-:S07]  /*a250*/  IMAD R2, R3, R18, RZ ;  /* 0x0000001203027224 */ /* 0x000fce00078e02ff */
.L_x_398:
[----:B------:R-:W-:Y:S05]  /*a260*/  BSYNC B1 ;  /* 0x0000000000017941 */ /* 0x000fea0003800000 */
.L_x_397:
[----:B0-----:R-:W-:Y:S01]  /*a270*/  @!P3 IMAD R3, R76, R17, R2 ;  /* 0x000000114c03b224 */ /* 0x001fe200078e0202 */
[----:B------:R-:W-:Y:S04]  /*a280*/  BSSY B1, `(.L_x_399) ;  /* 0x0000006000017945 */ /* 0x000fe80003800000 */
[----:B------:R0:W-:Y:S01]  /*a290*/  @!P3 STG.E.U8 desc[UR36][R6.64+0x68], R3 ;  /* 0x000068030600b986 */ /* 0x0001e2000c101124 */
[----:B------:R-:W-:Y:S05]  /*a2a0*/  @P5 BRA `(.L_x_400) ;  /* 0x00000000000c5947 */ /* 0x000fea0003800000 */
[----:B------:R-:W0:Y:S02]  /*a2b0*/  LDG.E.U8 R16, desc[UR36][R14.64+0x69] ;  /* 0x000069240e107981 */ /* 0x000e24000c1e1100 */
[----:B0-----:R-:W-:-:S05]  /*a2c0*/  PRMT R3, R16, 0x8880, RZ ;  /* 0x0000888010037816 */ /* 0x001fca00000000ff */
[----:B------:R-:W-:-:S07]  /*a2d0*/  IMAD R2, R3, R18, RZ ;  /* 0x0000001203027224 */ /* 0x000fce00078e02ff */
.L_x_400:
[----:B------:R-:W-:Y:S05]  /*a2e0*/  BSYNC B1 ;  /* 0x0000000000017941 */ /* 0x000fea0003800000 */
.L_x_399:
[----:B------:R-:W-:Y:S01]  /*a2f0*/  @!P5 IMAD R77, R77, R17, R2 ;  /* 0x000000114d4dd224 */ /* 0x000fe200078e0202 */
[----:B------:R-:W-:Y:S04]  /*a300*/  BSSY B1, `(.L_x_401) ;  /* 0x0000006000017945 */ /* 0x000fe80003800000 */
[----:B------:R0:W-:Y:S01]  /*a310*/  @!P5 STG.E.U8 desc[UR36][R6.64+0x69], R77 ;  /* 0x0000694d0600d986 */ /* 0x0001e2000c101124 */
[----:B------:R-:W-:Y:S05]  /*a320*/  @P6 BRA `(.L_x_402) ;  /* 0x00000000000c6947 */ /* 0x000fea0003800000 */
[----:B------:R-:W0:Y:S02]  /*a330*/  LDG.E.U8 R16, desc[UR36][R156.64+0x68] ;  /* 0x000068249c107981 */ /* 0x000e24000c1e1100 */
[----:B0-----:R-:W-:-:S05]  /*a340*/  PRMT R3, R16, 0x8880, RZ ;  /* 0x0000888010037816 */ /* 0x001fca00000000ff */
[----:B------:R-:W-:-:S07]  /*a350*/  IMAD R2, R3, R18, RZ ;  /* 0x0000001203027224 */ /* 0x000fce00078e02ff */
.L_x_402:
[----:B------:R-:W-:Y:S05]  /*a360*/  BSYNC B1 ;  /* 0x0000000000017941 */ /* 0x000fea0003800000 */
.L_x_401:
[----:B0-----:R-:W-:Y:S01]  /*a370*/  @!P6 IMAD R3, R78, R17, R2 ;  /* 0x000000114e03e224 */ /* 0x001fe200078e0202 */
[----:B------:R-:W-:Y:S04]  /*a380*/  BSSY B1, `(.L_x_403) ;  /* 0x0000006000017945 */ /* 0x000fe80003800000 */
[----:B------:R0:W-:Y:S01]  /*a390*/  @!P6 STG.E.U8 desc[UR36][R8.64+0x68], R3 ;  /* 0x000068030800e986 */ /* 0x0001e2000c101124 */
[----:B------:R-:W-:Y:S05]  /*a3a0*/  @P1 BRA `(.L_x_404) ;  /* 0x00000000000c1947 */ /* 0x000fea0003800000 */
[----:B------:R-:W0:Y:S02]  /*a3b0*/  LDG.E.U8 R16, desc[UR36][R156.64+0x69] ;  /* 0x000069249c107981 */ /* 0x000e24000c1e1100 */
[----:B0-----:R-:W-:-:S05]  /*a3c0*/  PRMT R3, R16, 0x8880, RZ ;  /* 0x0000888010037816 */ /* 0x001fca00000000ff */
[----:B------:R-:W-:-:S07]  /*a3d0*/  IMAD R2, R3, R18, RZ ;  /* 0x0000001203027224 */ /* 0x000fce00078e02ff */
.L_x_404:
[----:B------:R-:W-:Y:S05]  /*a3e0*/  BSYNC B1 ;  /* 0x0000000000017941 */ /* 0x000fea0003800000 */
.L_x_403:
        /* <DEDUP_REMOVED lines=12> */
.L_x_406:
[----:B------:R-:W-:Y:S05]  /*a4b0*/  BSYNC B1 ;  /* 0x0000000000017941 */ /* 0x000fea0003800000 */
.L_x_405:
[----:B0-----:R-:W-:Y:S01]  /*a4c0*/  @!P4 IMAD R3, R80, R17, R2 ;  /* 0x000000115003c224 */ /* 0x001fe200078e0202 */
[----:B------:R-:W-:Y:S04]  /*a4d0*/  BSSY B1, `(.L_x_407) ;  /* 0x0000006000017945 */ /* 0x000fe80003800000 */
[----:B------:R0:W-:Y:S01]  /*a4e0*/  @!P4 STG.E.U8 desc[UR36][R6.64+0x70], R3 ;  /* 0x000070030600c986 */ /* 0x0001e2000c101124 */
[----:B------:R-:W-:Y:S05]  /*a4f0*/  @P3 BRA `(.L_x_408) ;  /* 0x00000000000c3947 */ /* 0x000fea0003800000 */
[----:B------:R-:W0:Y:S02]  /*a500*/  LDG.E.U8 R16, desc[UR36][R14.64+0x71] ;  /* 0x000071240e107981 */ /* 0x000e24000c1e1100 */
[----:B0-----:R-:W-:-:S05]  /*a510*/  PRMT R3, R16, 0x8880, RZ ;  /* 0x0000888010037816 */ /* 0x001fca00000000ff */
[----:B------:R-:W-:-:S07]  /*a520*/  IMAD R2, R3, R18, RZ ;  /* 0x0000001203027224 */ /* 0x000fce00078e02ff */
.L_x_408:
[----:B------:R-:W-:Y:S05]  /*a530*/  BSYNC B1 ;  /* 0x0000000000017941 */ /* 0x000fea0003800000 */
.L_x_407:
[----:B------:R-:W-:Y:S01]  /*a540*/  @!P3 IMAD R81, R81, R17, R2 ;  /* 0x000000115151b224 */ /* 0x000fe200078e0202 */
[----:B------:R-:W-:Y:S04]  /*a550*/  BSSY B1, `(.L_x_409) ;  /* 0x0000006000017945 */ /* 0x000fe80003800000 */
[----:B------:R0:W-:Y:S01]  /*a560*/  @!P3 STG.E.U8 desc[UR36][R6.64+0x71], R81 ;  /* 0x000071510600b986 */ /* 0x0001e2000c101124 */
[----:B------:R-:W-:Y:S05]  /*a570*/  @P5 BRA `(.L_x_410) ;  /* 0x00000000000c5947 */ /* 0x000fea0003800000 */
[----:B------:R-:W0:Y:S02]  /*a580*/  LDG.E.U8 R16, desc[UR36][R156.64+0x70] ;  /* 0x000070249c107981 */ /* 0x000e24000c1e1100 */
[----:B0-----:R-:W-:-:S05]  /*a590*/  PRMT R3, R16, 0x8880, RZ ;  /* 0x0000888010037816 */ /* 0x001fca00000000ff */
[----:B------:R-:W-:-:S07]  /*a5a0*/  IMAD R2, R3, R18, RZ ;  /* 0x0000001203027224 */ /* 0x000fce00078e02ff */
.L_x_410:
[----:B------:R-:W-:Y:S05]  /*a5b0*/  BSYNC B1 ;  /* 0x0000000000017941 */ /* 0x000fea0003800000 */
.L_x_409:
[----:B0-----:R-:W-:Y:S01]  /*a5c0*/  @!P5 IMAD R3, R82, R17, R2 ;  /* 0x000000115203d224 */ /* 0x001fe200078e0202 */
[----:B------:R-:W-:Y:S04]  /*a5d0*/  BSSY B1, `(.L_x_411) ;  /* 0x0000006000017945 */ /* 0x000fe80003800000 */
[----:B------:R0:W-:Y:S01]  /*a5e0*/  @!P5 STG.E.U8 desc[UR36][R8.64+0x70], R3 ;  /* 0x000070030800d986 */ /* 0x0001e2000c101124 */
[----:B------:R-:W-:Y:S05]  /*a5f0*/  @P6 BRA `(.L_x_412) ;  /* 0x00000000000c6947 */ /* 0x000fea0003800000 */
[----:B------:R-:W0:Y:S02]  /*a600*/  LDG.E.U8 R16, desc[UR36][R156.64+0x71] ;  /* 0x000071249c107981 */ /* 0x000e24000c1e1100 */
[----:B0-----:R-:W-:-:S05]  /*a610*/  PRMT R3, R16, 0x8880, RZ ;  /* 0x0000888010037816 */ /* 0x001fca00000000ff */
[----:B------:R-:W-:-:S07]  /*a620*/  IMAD R2, R3, R18, RZ ;  /* 0x0000001203027224 */ /* 0x000fce00078e02ff */
.L_x_412:
[----:B------:R-:W-:Y:S05]  /*a630*/  BSYNC B1 ;  /* 0x0000000000017941 */ /* 0x000fea0003800000 */
.L_x_411:
[----:B------:R-:W-:Y:S01]  /*a640*/  @!P6 IMAD R83, R83, R17, R2 ;  /* 0x000000115353e224 */ /* 0x000fe200078e0202 */
[----:B------:R-:W-:Y:S04]  /*a650*/  BSSY B1, `(.L_x_413) ;  /* 0x0000006000017945 */ /* 0x000fe80003800000 */
[----:B------:R0:W-:Y:S01]  /*a660*/  @!P6 STG.E.U8 desc[UR36][R8.64+0x71], R83 ;  /* 0x000071530800e986 */ /* 0x0001e2000c101124 */
[----:B------:R-:W-:Y:S05]  /*a670*/  @P1 BRA `(.L_x_414) ;  /* 0x00000000000c1947 */ /* 0x000fea0003800000 */
[----:B------:R-:W0:Y:S02]  /*a680*/  LDG.E.U8 R16, desc[UR36][R14.64+0x78] ;  /* 0x000078240e107981 */ /* 0x000e24000c1e1100 */
[----:B0-----:R-:W-:-:S05]  /*a690*/  PRMT R3, R16, 0x8880, RZ ;  /* 0x0000888010037816 */ /* 0x001fca00000000ff */
[----:B------:R-:W-:-:S07]  /*a6a0*/  IMAD R2, R3, R18, RZ ;  /* 0x0000001203027224 */ /* 0x000fce00078e02ff */
.L_x_414:
[----:B------:R-:W-:Y:S05]  /*a6b0*/  BSYNC B1 ;  /* 0x0000000000017941 */ /* 0x000fea0003800000 */
.L_x_413:
        /* <DEDUP_REMOVED lines=12> */
.L_x_416:
[----:B------:R-:W-:Y:S05]  /*a780*/  BSYNC B1 ;  /* 0x0000000000017941 */ /* 0x000fea0003800000 */
.L_x_415:
[----:B------:R-:W-:Y:S01]  /*a790*/  @!P4 IMAD R85, R85, R17, R2 ;  /* 0x000000115555c224 */ /* 0x000fe200078e0202 */
[----:B------:R-:W-:Y:S04]  /*a7a0*/  BSSY B1, `(.L_x_417) ;  /* 0x0000006000017945 */ /* 0x000fe80003800000 */
[----:B------:R0:W-:Y:S01]  /*a7b0*/  @!P4 STG.E.U8 desc[UR36][R6.64+0x79], R85 ;  /* 0x000079550600c986 */ /* 0x0001e2000c101124 */
[----:B------:R-:W-:Y:S05]  /*a7c0*/  @P3 BRA `(.L_x_418) ;  /* 0x00000000000c3947 */ /* 0x000fea0003800000 */
[----:B------:R-:W0:Y:S02]  /*a7d0*/  LDG.E.U8 R16, desc[UR36][R156.64+0x78] ;  /* 0x000078249c107981 */ /* 0x000e24000c1e1100 */
[----:B0-----:R-:W-:-:S05]  /*a7e0*/  PRMT R3, R16, 0x8880, RZ ;  /* 0x0000888010037816 */ /* 0x001fca00000000ff */
[----:B------:R-:W-:-:S07]  /*a7f0*/  IMAD R2, R3, R18, RZ ;  /* 0x0000001203027224 */ /* 0x000fce00078e02ff */
.L_x_418:
[----:B------:R-:W-:Y:S05]  /*a800*/  BSYNC B1 ;  /* 0x0000000000017941 */ /* 0x000fea0003800000 */
.L_x_417:
[----:B0-----:R-:W-:Y:S01]  /*a810*/  @!P3 IMAD R3, R86, R17, R2 ;  /* 0x000000115603b224 */ /* 0x001fe200078e0202 */
[----:B------:R-:W-:Y:S04]  /*a820*/  BSSY B1, `(.L_x_419) ;  /* 0x0000006000017945 */ /* 0x000fe80003800000 */
[----:B------:R0:W-:Y:S01]  /*a830*/  @!P3 STG.E.U8 desc[UR36][R8.64+0x78], R3 ;  /* 0x000078030800b986 */ /* 0x0001e2000c101124 */
[----:B------:R-:W-:Y:S05]  /*a840*/  @P5 BRA `(.L_x_420) ;  /* 0x00000000000c5947 */ /* 0x000fea0003800000 */
[----:B------:R-:W0:Y:S02]  /*a850*/  LDG.E.U8 R16, desc[UR36][R156.64+0x79] ;  /* 0x000079249c107981 */ /* 0x000e24000c1e1100 */
[----:B0-----:R-:W-:-:S05]  /*a860*/  PRMT R3, R16, 0x8880, RZ ;  /* 0x0000888010037816 */ /* 0x001fca00000000ff */
[----:B------:R-:W-:-:S07]  /*a870*/  IMAD R2, R3, R18, RZ ;  /* 0x0000001203027224 */ /* 0x000fce00078e02ff */
.L_x_420:
[----:B------:R-:W-:Y:S05]  /*a880*/  BSYNC B1 ;  /* 0x0000000000017941 */ /* 0x000fea0003800000 */
.L_x_419:
[----:B------:R-:W-:Y:S01]  /*a890*/  @!P5 IMAD R87, R87, R17, R2 ;  /* 0x000000115757d224 */ /* 0x000fe200078e0202 */
[----:B------:R-:W-:Y:S04]  /*a8a0*/  BSSY B1, `(.L_x_421) ;  /* 0x0000006000017945 */ /* 0x000fe80003800000 */
[----:B------:R0:W-:Y:S01]  /*a8b0*/  @!P5 STG.E.U8 desc[UR36][R8.64+0x79], R87 ;  /* 0x000079570800d986 */ /* 0x0001e2000c101124 */
[----:B------:R-:W-:Y:S05]  /*a8c0*/  @P6 BRA `(.L_x_422) ;  /* 0x00000000000c6947 */ /* 0x000fea0003800000 */
[----:B------:R-:W0:Y:S02]  /*a8d0*/  LDG.E.U8 R16, desc[UR36][R14.64+0x80] ;  /* 0x000080240e107981 */ /* 0x000e24000c1e1100 */
[----:B0-----:R-:W-:-:S05]  /*a8e0*/  PRMT R3, R16, 0x8880, RZ ;  /* 0x0000888010037816 */ /* 0x001fca00000000ff */
[----:B------:R-:W-:-:S07]  /*a8f0*/  IMAD R2, R3, R18, RZ ;  /* 0x0000001203027224 */ /* 0x000fce00078e02ff */
.L_x_422:
[----:B------:R-:W-:Y:S05]  /*a900*/  BSYNC B1 ;  /* 0x0000000000017941 */ /* 0x000fea0003800000 */
.L_x_421:
[----:B0-----:R-:W-:Y:S01]  /*a910*/  @!P6 IMAD R3, R88, R17, R2 ;  /* 0x000000115803e224 */ /* 0x001fe200078e0202 */
[----:B------:R-:W-:Y:S04]  /*a920*/  BSSY B1, `(.L_x_423) ;  /* 0x0000006000017945 */ /* 0x000fe80003800000 */
[----:B------:R0:W-:Y:S01]  /*a930*/  @!P6 STG.E.U8 desc[UR36][R6.64+0x80], R3 ;  /* 0x000080030600e986 */ /* 0x0001e2000c101124 */
[----:B------:R-:W-:Y:S05]  /*a940*/  @P1 BRA `(.L_x_424) ;  /* 0x00000000000c1947 */ /* 0x000fea0003800000 */
[----:B------:R-:W0:Y:S02]  /*a950*/  LDG.E.U8 R16, desc[UR36][R14.64+0x81] ;  /* 0x000081240e107981 */ /* 0x000e24000c1e1100 */
[----:B0-----:R-:W-:-:S05]  /*a960*/  PRMT R3, R16, 0x8880, RZ ;  /* 0x0000888010037816 */ /* 0x001fca00000000ff */
[----:B------:R-:W-:-:S07]  /*a970*/  IMAD R2, R3, R18, RZ ;  /* 0x0000001203027224 */ /* 0x000fce00078e02ff */
.L_x_424:
[----:B------:R-:W-:Y:S05]  /*a980*/  BSYNC B1 ;  /* 0x0000000000017941 */ /* 0x000fea0003800000 */
.L_x_423:
        /* <DEDUP_REMOVED lines=12> */
.L_x_426:
[----:B------:R-:W-:Y:S05]  /*aa50*/  BSYNC B1 ;  /* 0x0000000000017941 */ /* 0x000fea0003800000 */
.L_x_425:
[----:B0-----:R-:W-:Y:S01]  /*aa60*/  @!P4 IMAD R3, R90, R17, R2 ;  /* 0x000000115a03c224 */ /* 0x001fe200078e0202 */
[----:B------:R-:W-:Y:S04]  /*aa70*/  BSSY B1, `(.L_x_427) ;  /* 0x0000006000017945 */ /* 0x000fe80003800000 */
[----:B------:R0:W-:Y:S01]  /*aa80*/  @!P4 STG.E.U8 desc[UR36][R8.64+0x80], R3 ;  /* 0x000080030800c986 */ /* 0x0001e2000c101124 */
[----:B------:R-:W-:Y:S05]  /*aa90*/  @P3 BRA `(.L_x_428) ;  /* 0x00000000000c3947 */ /* 0x000fea0003800000 */
[----:B------:R-:W0:Y:S02]  /*aaa0*/  LDG.E.U8 R16, desc[UR36][R156.64+0x81] ;  /* 0x000081249c107981 */ /* 0x000e24000c1e1100 */
[----:B0-----:R-:W-:-:S05]  /*aab0*/  PRMT R3, R16, 0x8880, RZ ;  /* 0x0000888010037816 */ /* 0x001fca00000000ff */
[----:B------:R-:W-:-:S07]  /*aac0*/  IMAD R2, R3, R18, RZ ;  /* 0x0000001203027224 */ /* 0x000fce00078e02ff */
.L_x_428:
[----:B------:R-:W-:Y:S05]  /*aad0*/  BSYNC B1 ;  /* 0x0000000000017941 */ /* 0x000fea0003800000 */
.L_x_427:
[----:B------:R-:W-:Y:S01]  /*aae0*/  @!P3 IMAD R91, R91, R17, R2 ;  /* 0x000000115b5bb224 */ /* 0x000fe200078e0202 */
[----:B------:R-:W-:Y:S04]  /*aaf0*/  BSSY B1, `(.L_x_429) ;  /* 0x0000006000017945 */ /* 0x000fe80003800000 */
[----:B------:R0:W-:Y:S01]  /*ab00*/  @!P3 STG.E.U8 desc[UR36][R8.64+0x81], R91 ;  /* 0x0000815b0800b986 */ /* 0x0001e2000c101124 */
[----:B------:R-:W-:Y:S05]  /*ab10*/  @P5 BRA `(.L_x_430) ;  /* 0x00000000000c5947 */ /* 0x000fea0003800000 */
[----:B------:R-:W0:Y:S02]  /*ab20*/  LDG.E.U8 R16, desc[UR36][R14.64+0x88] ;  /* 0x000088240e107981 */ /* 0x000e24000c1e1100 */
[----:B0-----:R-:W-:-:S05]  /*ab30*/  PRMT R3, R16, 0x8880, RZ ;  /* 0x0000888010037816 */ /* 0x001fca00000000ff */
[----:B------:R-:W-:-:S07]  /*ab40*/  IMAD R2, R3, R18, RZ ;  /* 0x0000001203027224 */ /* 0x000fce00078e02ff */
.L_x_430:
[----:B------:R-:W-:Y:S05]  /*ab50*/  BSYNC B1 ;  /* 0x0000000000017941 */ /* 0x000fea0003800000 */
.L_x_429:
[----:B0-----:R-:W-:Y:S01]  /*ab60*/  @!P5 IMAD R3, R92, R17, R2 ;  /* 0x000000115c03d224 */ /* 0x001fe200078e0202 */
[----:B------:R-:W-:Y:S04]  /*ab70*/  BSSY B1, `(.L_x_431) ;  /* 0x0000006000017945 */ /* 0x000fe80003800000 */
[----:B------:R0:W-:Y:S01]  /*ab80*/  @!P5 STG.E.U8 desc[UR36][R6.64+0x88], R3 ;  /* 0x000088030600d986 */ /* 0x0001e2000c101124 */
[----:B------:R-:W-:Y:S05]  /*ab90*/  @P6 BRA `(.L_x_432) ;  /* 0x00000000000c6947 */ /* 0x000fea0003800000 */
[----:B------:R-:W0:Y:S02]  /*aba0*/  LDG.E.U8 R16, desc[UR36][R14.64+0x89] ;  /* 0x000089240e107981 */ /* 0x000e24000c1e1100 */
[----:B0-----:R-:W-:-:S05]  /*abb0*/  PRMT R3, R16, 0x8880, RZ ;  /* 0x0000888010037816 */ /* 0x001fca00000000ff */
[----:B------:R-:W-:-:S07]  /*abc0*/  IMAD R2, R3, R18, RZ ;  /* 0x0000001203027224 */ /* 0x000fce00078e02ff */
.L_x_432:
[----:B------:R-:W-:Y:S05]  /*abd0*/  BSYNC B1 ;  /* 0x0000000000017941 */ /* 0x000fea0003800000 */
.L_x_431:
[----:B------:R-:W-:Y:S01]  /*abe0*/  @!P6 IMAD R93, R93, R17, R2 ;  /* 0x000000115d5de224 */ /* 0x000fe200078e0202 */
[----:B------:R-:W-:Y:S04]  /*abf0*/  BSSY B1, `(.L_x_433) ;  /* 0x0000006000017945 */ /* 0x000fe80003800000 */
[----:B------:R0:W-:Y:S01]  /*ac00*/  @!P6 STG.E.U8 desc[UR36][R6.64+0x89], R93 ;  /* 0x0000895d0600e986 */ /* 0x0001e2000c101124 */
[----:B------:R-:W-:Y:S05]  /*ac10*/  @P1 BRA `(.L_x_434) ;  /* 0x00000000000c1947 */ /* 0x000fea0003800000 */
[----:B------:R-:W0:Y:S02]  /*ac20*/  LDG.E.U8 R16, desc[UR36][R156.64+0x88] ;  /* 0x000088249c107981 */ /* 0x000e24000c1e1100 */
[----:B0-----:R-:W-:-:S05]  /*ac30*/  PRMT R3, R16, 0x8880, RZ ;  /* 0x0000888010037816 */ /* 0x001fca00000000ff */
[----:B------:R-:W-:-:S07]  /*ac40*/  IMAD R2, R3, R18, RZ ;  /* 0x0000001203027224 */ /* 0x000fce00078e02ff */
.L_x_434:
[----:B------:R-:W-:Y:S05]  /*ac50*/  BSYNC B1 ;  /* 0x0000000000017941 */ /* 0x000fea0003800000 */
.L_x_433:
        /* <DEDUP_REMOVED lines=12> */
.L_x_436:
[----:B------:R-:W-:Y:S05]  /*ad20*/  BSYNC B1 ;  /* 0x0000000000017941 */ /* 0x000fea0003800000 */
.L_x_435:
[----:B------:R-:W-:Y:S01]  /*ad30*/  @!P4 IMAD R95, R95, R17, R2 ;  /* 0x000000115f5fc224 */ /* 0x000fe200078e0202 */
[----:B------:R-:W-:Y:S04]  /*ad40*/  BSSY B1, `(.L_x_437) ;  /* 0x0000006000017945 */ /* 0x000fe80003800000 */
[----:B------:R0:W-:Y:S01]  /*ad50*/  @!P4 STG.E.U8 desc[UR36][R8.64+0x89], R95 ;  /* 0x0000895f0800c986 */ /* 0x0001e2000c101124 */
[----:B------:R-:W-:Y:S05]  /*ad60*/  @P3 BRA `(.L_x_438) ;  /* 0x00000000000c3947 */ /* 0x000fea0003800000 */
[----:B------:R-:W0:Y:S02]  /*ad70*/  LDG.E.U8 R16, desc[UR36][R14.64+0x90] ;  /* 0x000090240e107981 */ /* 0x000e24000c1e1100 */
[----:B0-----:R-:W-:-:S05]  /*ad80*/  PRMT R3, R16, 0x8880, RZ ;  /* 0x0000888010037816 */ /* 0x001fca00000000ff */
[----:B------:R-:W-:-:S07]  /*ad90*/  IMAD R2, R3, R18, RZ ;  /* 0x0000001203027224 */ /* 0x000fce00078e02ff */
.L_x_438:
[----:B------:R-:W-:Y:S05]  /*ada0*/  BSYNC B1 ;  /* 0x0000000000017941 */ /* 0x000fea0003800000 */
.L_x_437:
[----:B0-----:R-:W-:Y:S01]  /*adb0*/  @!P3 IMAD R3, R96, R17, R2 ;  /* 0x000000116003b224 */ /* 0x001fe200078e0202 */
[----:B------:R-:W-:Y:S04]  /*adc0*/  BSSY B1, `(.L_x_439) ;  /* 0x0000006000017945 */ /* 0x000fe80003800000 */
[----:B------:R0:W-:Y:S01]  /*add0*/  @!P3 STG.E.U8 desc[UR36][R6.64+0x90], R3 ;  /* 0x000090030600b986 */ /* 0x0001e2000c101124 */
[----:B------:R-:W-:Y:S05]  /*ade0*/  @P5 BRA `(.L_x_440) ;  /* 0x00000000000c5947 */ /* 0x000fea0003800000 */
[----:B------:R-:W0:Y:S02]  /*adf0*/  LDG.E.U8 R16, desc[UR36][R14.64+0x91] ;  /* 0x000091240e107981 */ /* 0x000e24000c1e1100 */
[----:B0-----:R-:W-:-:S05]  /*ae00*/  PRMT R3, R16, 0x8880, RZ ;  /* 0x0000888010037816 */ /* 0x001fca00000000ff */
[----:B------:R-:W-:-:S07]  /*ae10*/  IMAD R2, R3, R18, RZ ;  /* 0x0000001203027224 */ /* 0x000fce00078e02ff */
.L_x_440:
[----:B------:R-:W-:Y:S05]  /*ae20*/  BSYNC B1 ;  /* 0x0000000000017941 */ /* 0x000fea0003800000 */
.L_x_439:
[----:B------:R-:W-:Y:S01]  /*ae30*/  @!P5 IMAD R97, R97, R17, R2 ;  /* 0x000000116161d224 */ /* 0x000fe200078e0202 */
[----:B------:R-:W-:Y:S04]  /*ae40*/  BSSY B1, `(.L_x_441) ;  /* 0x0000006000017945 */ /* 0x000fe80003800000 */
[----:B------:R0:W-:Y:S01]  /*ae50*/  @!P5 STG.E.U8 desc[UR36][R6.64+0x91], R97 ;  /* 0x000091610600d986 */ /* 0x0001e2000c101124 */
[----:B------:R-:W-:Y:S05]  /*ae60*/  @P6 BRA `(.L_x_442) ;  /* 0x00000000000c6947 */ /* 0x000fea0003800000 */
[----:B------:R-:W0:Y:S02]  /*ae70*/  LDG.E.U8 R16, desc[UR36][R156.64+0x90] ;  /* 0x000090249c107981 */ /* 0x000e24000c1e1100 */
[----:B0-----:R-:W-:-:S05]  /*ae80*/  PRMT R3, R16, 0x8880, RZ ;  /* 0x0000888010037816 */ /* 0x001fca00000000ff */
[----:B------:R-:W-:-:S07]  /*ae90*/  IMAD R2, R3, R18, RZ ;  /* 0x0000001203027224 */ /* 0x000fce00078e02ff */
.L_x_442:
[----:B------:R-:W-:Y:S05]  /*aea0*/  BSYNC B1 ;  /* 0x0000000000017941 */ /* 0x000fea0003800000 */
.L_x_441:
[----:B0-----:R-:W-:Y:S01]  /*aeb0*/  @!P6 IMAD R3, R98, R17, R2 ;  /* 0x000000116203e224 */ /* 0x001fe200078e0202 */
[----:B------:R-:W-:Y:S04]  /*aec0*/  BSSY B1, `(.L_x_443) ;  /* 0x0000006000017945 */ /* 0x000fe80003800000 */
[----:B------:R0:W-:Y:S01]  /*aed0*/  @!P6 STG.E.U8 desc[UR36][R8.64+0x90], R3 ;  /* 0x000090030800e986 */ /* 0x0001e2000c101124 */
[----:B------:R-:W-:Y:S05]  /*aee0*/  @P1 BRA `(.L_x_444) ;  /* 0x00000000000c1947 */ /* 0x000fea0003800000 */
[----:B------:R-:W0:Y:S02]  /*aef0*/  LDG.E.U8 R16, desc[UR36][R156.64+0x91] ;  /* 0x000091249c107981 */ /* 0x000e24000c1e1100 */
[----:B0-----:R-:W-:-:S05]  /*af00*/  PRMT R3, R16, 0x8880, RZ ;  /* 0x0000888010037816 */ /* 0x001fca00000000ff */
[----:B------:R-:W-:-:S07]  /*af10*/  IMAD R2, R3, R18, RZ ;  /* 0x0000001203027224 */ /* 0x000fce00078e02ff */
.L_x_444:
[----:B------:R-:W-:Y:S05]  /*af20*/  BSYNC B1 ;  /* 0x0000000000017941 */ /* 0x000fea0003800000 */
.L_x_443:
        /* <DEDUP_REMOVED lines=12> */
.L_x_446:
[----:B------:R-:W-:Y:S05]  /*aff0*/  BSYNC B1 ;  /* 0x0000000000017941 */ /* 0x000fea0003800000 */
.L_x_445:
[----:B0-----:R-:W-:Y:S01]  /*b000*/  @!P4 IMAD R3, R100, R17, R2 ;  /* 0x000000116403c224 */ /* 0x001fe200078e0202 */
[----:B------:R-:W-:Y:S04]  /*b010*/  BSSY B1, `(.L_x_447) ;  /* 0x0000006000017945 */ /* 0x000fe80003800000 */
[----:B------:R0:W-:Y:S01]  /*b020*/  @!P4 STG.E.U8 desc[UR36][R6.64+0x98], R3 ;  /* 0x000098030600c986 */ /* 0x0001e2000c101124 */
[----:B------:R-:W-:Y:S05]  /*b030*/  @P3 BRA `(.L_x_448) ;  /* 0x00000000000c3947 */ /* 0x000fea0003800000 */
[----:B------:R-:W0:Y:S02]  /*b040*/  LDG.E.U8 R16, desc[UR36][R14.64+0x99] ;  /* 0x000099240e107981 */ /* 0x000e24000c1e1100 */
[----:B0-----:R-:W-:-:S05]  /*b050*/  PRMT R3, R16, 0x8880, RZ ;  /* 0x0000888010037816 */ /* 0x001fca00000000ff */
[----:B------:R-:W-:-:S07]  /*b060*/  IMAD R2, R3, R18, RZ ;  /* 0x0000001203027224 */ /* 0x000fce00078e02ff */
.L_x_448:
[----:B------:R-:W-:Y:S05]  /*b070*/  BSYNC B1 ;  /* 0x0000000000017941 */ /* 0x000fea0003800000 */
.L_x_447:
[----:B------:R-:W-:Y:S01]  /*b080*/  @!P3 IMAD R101, R101, R17, R2 ;  /* 0x000000116565b224 */ /* 0x000fe200078e0202 */
[----:B------:R-:W-:Y:S04]  /*b090*/  BSSY B1, `(.L_x_449) ;  /* 0x0000006000017945 */ /* 0x000fe80003800000 */
[----:B------:R0:W-:Y:S01]  /*b0a0*/  @!P3 STG.E.U8 desc[UR36][R6.64+0x99], R101 ;  /* 0x000099650600b986 */ /* 0x0001e2000c101124 */
[----:B------:R-:W-:Y:S05]  /*b0b0*/  @P5 BRA `(.L_x_450) ;  /* 0x00000000000c5947 */ /* 0x000fea0003800000 */
[----:B------:R-:W0:Y:S02]  /*b0c0*/  LDG.E.U8 R16, desc[UR36][R156.64+0x98] ;  /* 0x000098249c107981 */ /* 0x000e24000c1e1100 */
[----:B0-----:R-:W-:-:S05]  /*b0d0*/  PRMT R3, R16, 0x8880, RZ ;  /* 0x0000888010037816 */ /* 0x001fca00000000ff */
[----:B------:R-:W-:-:S07]  /*b0e0*/  IMAD R2, R3, R18, RZ ;  /* 0x0000001203027224 */ /* 0x000fce00078e02ff */
.L_x_450:
[----:B------:R-:W-:Y:S05]  /*b0f0*/  BSYNC B1 ;  /* 0x0000000000017941 */ /* 0x000fea0003800000 */
.L_x_449:
[----:B0-----:R-:W-:Y:S01]  /*b100*/  @!P5 IMAD R3, R102, R17, R2 ;  /* 0x000000116603d224 */ /* 0x001fe200078e0202 */
[----:B------:R-:W-:Y:S04]  /*b110*/  BSSY B1, `(.L_x_451) ;  /* 0x0000006000017945 */ /* 0x000fe80003800000 */
[----:B------:R0:W-:Y:S01]  /*b120*/  @!P5 STG.E.U8 desc[UR36][R8.64+0x98], R3 ;  /* 0x000098030800d986 */ /* 0x0001e2000c101124 */
[----:B------:R-:W-:Y:S05]  /*b130*/  @P6 BRA `(.L_x_452) ;  /* 0x00000000000c6947 */ /* 0x000fea0003800000 */
[----:B------:R-:W0:Y:S02]  /*b140*/  LDG.E.U8 R16, desc[UR36][R156.64+0x99] ;  /* 0x000099249c107981 */ /* 0x000e24000c1e1100 */
[----:B0-----:R-:W-:-:S05]  /*b150*/  PRMT R3, R16, 0x8880, RZ ;  /* 0x0000888010037816 */ /* 0x001fca00000000ff */
[----:B------:R-:W-:-:S07]  /*b160*/  IMAD R2, R3, R18, RZ ;  /* 0x0000001203027224 */ /* 0x000fce00078e02ff */
.L_x_452:
[----:B------:R-:W-:Y:S05]  /*b170*/  BSYNC B1 ;  /* 0x0000000000017941 */ /* 0x000fea0003800000 */
.L_x_451:
[----:B------:R-:W-:Y:S01]  /*b180*/  @!P6 IMAD R103, R103, R17, R2 ;  /* 0x000000116767e224 */ /* 0x000fe200078e0202 */
[----:B------:R-:W-:Y:S04]  /*b190*/  BSSY B1, `(.L_x_453) ;  /* 0x0000006000017945 */ /* 0x000fe80003800000 */
[----:B------:R0:W-:Y:S01]  /*b1a0*/  @!P6 STG.E.U8 desc[UR36][R8.64+0x99], R103 ;  /* 0x000099670800e986 */ /* 0x0001e2000c101124 */
[----:B------:R-:W-:Y:S05]  /*b1b0*/  @P1 BRA `(.L_x_454) ;  /* 0x00000000000c1947 */ /* 0x000fea0003800000 */
[----:B------:R-:W0:Y:S02]  /*b1c0*/  LDG.E.U8 R16, desc[UR36][R14.64+0xa0] ;  /* 0x0000a0240e107981 */ /* 0x000e24000c1e1100 */
[----:B0-----:R-:W-:-:S05]  /*b1d0*/  PRMT R3, R16, 0x8880, RZ ;  /* 0x0000888010037816 */ /* 0x001fca00000000ff */
[----:B------:R-:W-:-:S07]  /*b1e0*/  IMAD R2, R3, R18, RZ ;  /* 0x0000001203027224 */ /* 0x000fce00078e02ff */
.L_x_454:
[----:B------:R-:W-:Y:S05]  /*b1f0*/  BSYNC B1 ;  /* 0x0000000000017941 */ /* 0x000fea0003800000 */
.L_x_453:
        /* <DEDUP_REMOVED lines=12> */
.L_x_456:
[----:B------:R-:W-:Y:S05]  /*b2c0*/  BSYNC B1 ;  /* 0x0000000000017941 */ /* 0x000fea0003800000 */
.L_x_455:
[----:B------:R-:W-:Y:S01]  /*b2d0*/  @!P4 IMAD R105, R105, R17, R2 ;  /* 0x000000116969c224 */ /* 0x000fe200078e0202 */
[----:B------:R-:W-:Y:S04]  /*b2e0*/  BSSY B1, `(.L_x_457) ;  /* 0x0000006000017945 */ /* 0x000fe80003800000 */
[----:B------:R0:W-:Y:S01]  /*b2f0*/  @!P4 STG.E.U8 desc[UR36][R6.64+0xa1], R105 ;  /* 0x0000a1690600c986 */ /* 0x0001e2000c101124 */
[----:B------:R-:W-:Y:S05]  /*b300*/  @P3 BRA `(.L_x_458) ;  /* 0x00000000000c3947 */ /* 0x000fea0003800000 */
[----:B------:R-:W0:Y:S02]  /*b310*/  LDG.E.U8 R16, desc[UR36][R156.64+0xa0] ;  /* 0x0000a0249c107981 */ /* 0x000e24000c1e1100 */
[----:B0-----:R-:W-:-:S05]  /*b320*/  PRMT R3, R16, 0x8880, RZ ;  /* 0x0000888010037816 */ /* 0x001fca00000000ff */
[----:B------:R-:W-:-:S07]  /*b330*/  IMAD R2, R3, R18, RZ ;  /* 0x0000001203027224 */ /* 0x000fce00078e02ff */
.L_x_458:
[----:B------:R-:W-:Y:S05]  /*b340*/  BSYNC B1 ;  /* 0x0000000000017941 */ /* 0x000fea0003800000 */
.L_x_457:
[----:B0-----:R-:W-:Y:S01]  /*b350*/  @!P3 IMAD R3, R106, R17, R2 ;  /* 0x000000116a03b224 */ /* 0x001fe200078e0202 */
[----:B------:R-:W-:Y:S04]  /*b360*/  BSSY B1, `(.L_x_459) ;  /* 0x0000006000017945 */ /* 0x000fe80003800000 */
[----:B------:R0:W-:Y:S01]  /*b370*/  @!P3 STG.E.U8 desc[UR36][R8.64+0xa0], R3 ;  /* 0x0000a0030800b986 */ /* 0x0001e2000c101124 */
[----:B------:R-:W-:Y:S05]  /*b380*/  @P5 BRA `(.L_x_460) ;  /* 0x00000000000c5947 */ /* 0x000fea0003800000 */
[----:B------:R-:W0:Y:S02]  /*b390*/  LDG.E.U8 R16, desc[UR36][R156.64+0xa1] ;  /* 0x0000a1249c107981 */ /* 0x000e24000c1e1100 */
[----:B0-----:R-:W-:-:S05]  /*b3a0*/  PRMT R3, R16, 0x8880, RZ ;  /* 0x0000888010037816 */ /* 0x001fca00000000ff */
[----:B------:R-:W-:-:S07]  /*b3b0*/  IMAD R2, R3, R18, RZ ;  /* 0x0000001203027224 */ /* 0x000fce00078e02ff */
.L_x_460:
[----:B------:R-:W-:Y:S05]  /*b3c0*/  BSYNC B1 ;  /* 0x0000000000017941 */ /* 0x000fea0003800000 */
.L_x_459:
[----:B------:R-:W-:Y:S01]  /*b3d0*/  @!P5 IMAD R107, R107, R17, R2 ;  /* 0x000000116b6bd224 */ /* 0x000fe200078e0202 */
[----:B------:R-:W-:Y:S04]  /*b3e0*/  BSSY B1, `(.L_x_461) ;  /* 0x0000006000017945 */ /* 0x000fe80003800000 */
[----:B------:R0:W-:Y:S01]  /*b3f0*/  @!P5 STG.E.U8 desc[UR36][R8.64+0xa1], R107 ;  /* 0x0000a16b0800d986 */ /* 0x0001e2000c101124 */
[----:B------:R-:W-:Y:S05]  /*b400*/  @P6 BRA `(.L_x_462) ;  /* 0x00000000000c6947 */ /* 0x000fea0003800000 */
[----:B------:R-:W0:Y:S02]  /*b410*/  LDG.E.U8 R16, desc[UR36][R14.64+0xa8] ;  /* 0x0000a8240e107981 */ /* 0x000e24000c1e1100 */
[----:B0-----:R-:W-:-:S05]  /*b420*/  PRMT R3, R16, 0x8880, RZ ;  /* 0x0000888010037816 */ /* 0x001fca00000000ff */
[----:B------:R-:W-:-:S07]  /*b430*/  IMAD R2, R3, R18, RZ ;  /* 0x0000001203027224 */ /* 0x000fce00078e02ff */
.L_x_462:
[----:B------:R-:W-:Y:S05]  /*b440*/  BSYNC B1 ;  /* 0x0000000000017941 */ /* 0x000fea0003800000 */
.L_x_461:
[----:B0-----:R-:W-:Y:S01]  /*b450*/  @!P6 IMAD R3, R108, R17, R2 ;  /* 0x000000116c03e224 */ /* 0x001fe200078e0202 */
[----:B------:R-:W-:Y:S04]  /*b460*/  BSSY B1, `(.L_x_463) ;  /* 0x0000006000017945 */ /* 0x000fe80003800000 */
[----:B------:R0:W-:Y:S01]  /*b470*/  @!P6 STG.E.U8 desc[UR36][R6.64+0xa8], R3 ;  /* 0x0000a8030600e986 */ /* 0x0001e2000c101124 */
[----:B------:R-:W-:Y:S05]  /*b480*/  @P1 BRA `(.L_x_464) ;  /* 0x00000000000c1947 */ /* 0x000fea0003800000 */
[----:B------:R-:W0:Y:S02]  /*b490*/  LDG.E.U8 R16, desc[UR36][R14.64+0xa9] ;  /* 0x0000a9240e107981 */ /* 0x000e24000c1e1100 */
[----:B0-----:R-:W-:-:S05]  /*b4a0*/  PRMT R3, R16, 0x8880, RZ ;  /* 0x0000888010037816 */ /* 0x001fca00000000ff */
[----:B------:R-:W-:-:S07]  /*b4b0*/  IMAD R2, R3, R18, RZ ;  /* 0x0000001203027224 */ /* 0x000fce00078e02ff */
.L_x_464:
[----:B------:R-:W-:Y:S05]  /*b4c0*/  BSYNC B1 ;  /* 0x0000000000017941 */ /* 0x000fea0003800000 */
.L_x_463:
        /* <DEDUP_REMOVED lines=12> */
.L_x_466:
[----:B------:R-:W-:Y:S05]  /*b590*/  BSYNC B1 ;  /* 0x0000000000017941 */ /* 0x000fea0003800000 */
.L_x_465:
[----:B0-----:R-:W-:Y:S01]  /*b5a0*/  @!P4 IMAD R3, R110, R17, R2 ;  /* 0x000000116e03c224 */ /* 0x001fe200078e0202 */
[----:B------:R-:W-:Y:S04]  /*b5b0*/  BSSY B1, `(.L_x_467) ;  /* 0x0000006000017945 */ /* 0x000fe80003800000 */
[----:B------:R0:W-:Y:S01]  /*b5c0*/  @!P4 STG.E.U8 desc[UR36][R8.64+0xa8], R3 ;  /* 0x0000a8030800c986 */ /* 0x0001e2000c101124 */
[----:B------:R-:W-:Y:S05]  /*b5d0*/  @P3 BRA `(.L_x_468) ;  /* 0x00000000000c3947 */ /* 0x000fea0003800000 */
[----:B------:R-:W0:Y:S02]  /*b5e0*/  LDG.E.U8 R16, desc[UR36][R156.64+0xa9] ;  /* 0x0000a9249c107981 */ /* 0x000e24000c1e1100 */
[----:B0-----:R-:W-:-:S05]  /*b5f0*/  PRMT R3, R16, 0x8880, RZ ;  /* 0x0000888010037816 */ /* 0x001fca00000000ff */
[----:B------:R-:W-:-:S07]  /*b600*/  IMAD R2, R3, R18, RZ ;  /* 0x0000001203027224 */ /* 0x000fce00078e02ff */
.L_x_468:
[----:B------:R-:W-:Y:S05]  /*b610*/  BSYNC B1 ;  /* 0x0000000000017941 */ /* 0x000fea0003800000 */
.L_x_467:
[----:B------:R-:W-:Y:S01]  /*b620*/  @!P3 IMAD R111, R111, R17, R2 ;  /* 0x000000116f6fb224 */ /* 0x000fe200078e0202 */
[----:B------:R-:W-:Y:S04]  /*b630*/  BSSY B1, `(.L_x_469) ;  /* 0x0000006000017945 */ /* 0x000fe80003800000 */
[----:B------:R0:W-:Y:S01]  /*b640*/  @!P3 STG.E.U8 desc[UR36][R8.64+0xa9], R111 ;  /* 0x0000a96f0800b986 */ /* 0x0001e2000c101124 */
[----:B------:R-:W-:Y:S05]  /*b650*/  @P5 BRA `(.L_x_470) ;  /* 0x00000000000c5947 */ /* 0x000fea0003800000 */
[----:B------:R-:W0:Y:S02]  /*b660*/  LDG.E.U8 R16, desc[UR36][R14.64+0xb0] ;  /* 0x0000b0240e107981 */ /* 0x000e24000c1e1100 */
[----:B0-----:R-:W-:-:S05]  /*b670*/  PRMT R3, R16, 0x8880, RZ ;  /* 0x0000888010037816 */ /* 0x001fca00000000ff */
[----:B------:R-:W-:-:S07]  /*b680*/  IMAD R2, R3, R18, RZ ;  /* 0x0000001203027224 */ /* 0x000fce00078e02ff */
.L_x_470:
[----:B------:R-:W-:Y:S05]  /*b690*/  BSYNC B1 ;  /* 0x0000000000017941 */ /* 0x000fea0003800000 */
.L_x_469:
[----:B0-----:R-:W-:Y:S01]  /*b6a0*/  @!P5 IMAD R3, R112, R17, R2 ;  /* 0x000000117003d224 */ /* 0x001fe200078e0202 */
[----:B------:R-:W-:Y:S04]  /*b6b0*/  BSSY B1, `(.L_x_471) ;  /* 0x0000006000017945 */ /* 0x000fe80003800000 */
[----:B------:R0:W-:Y:S01]  /*b6c0*/  @!P5 STG.E.U8 desc[UR36][R6.64+0xb0], R3 ;  /* 0x0000b0030600d986 */ /* 0x0001e2000c101124 */
[----:B------:R-:W-:Y:S05]  /*b6d0*/  @P6 BRA `(.L_x_472) ;  /* 0x00000000000c6947 */ /* 0x000fea0003800000 */
[----:B------:R-:W0:Y:S02]  /*b6e0*/  LDG.E.U8 R16, desc[UR36][R14.64+0xb1] ;  /* 0x0000b1240e107981 */ /* 0x000e24000c1e1100 */
[----:B0-----:R-:W-:-:S05]  /*b6f0*/  PRMT R3, R16, 0x8880, RZ ;  /* 0x0000888010037816 */ /* 0x001fca00000000ff */
[----:B------:R-:W-:-:S07]  /*b700*/  IMAD R2, R3, R18, RZ ;  /* 0x0000001203027224 */ /* 0x000fce00078e02ff */
.L_x_472:
[----:B------:R-:W-:Y:S05]  /*b710*/  BSYNC B1 ;  /* 0x0000000000017941 */ /* 0x000fea0003800000 */
.L_x_471:
[----:B------:R-:W-:Y:S01]  /*b720*/  @!P6 IMAD R113, R113, R17, R2 ;  /* 0x000000117171e224 */ /* 0x000fe200078e0202 */
[----:B------:R-:W-:Y:S04]  /*b730*/  BSSY B1, `(.L_x_473) ;  /* 0x0000006000017945 */ /* 0x000fe80003800000 */
[----:B------:R0:W-:Y:S01]  /*b740*/  @!P6 STG.E.U8 desc[UR36][R6.64+0xb1], R113 ;  /* 0x0000b1710600e986 */ /* 0x0001e2000c101124 */
[----:B------:R-:W-:Y:S05]  /*b750*/  @P1 BRA `(.L_x_474) ;  /* 0x00000000000c1947 */ /* 0x000fea0003800000 */
[----:B------:R-:W0:Y:S02]  /*b760*/  LDG.E.U8 R16, desc[UR36][R156.64+0xb0] ;  /* 0x0000b0249c107981 */ /* 0x000e24000c1e1100 */
[----:B0-----:R-:W-:-:S05]  /*b770*/  PRMT R3, R16, 0x8880, RZ ;  /* 0x0000888010037816 */ /* 0x001fca00000000ff */
[----:B------:R-:W-:-:S07]  /*b780*/  IMAD R2, R3, R18, RZ ;  /* 0x0000001203027224 */ /* 0x000fce00078e02ff */
.L_x_474:
[----:B------:R-:W-:Y:S05]  /*b790*/  BSYNC B1 ;  /* 0x0000000000017941 */ /* 0x000fea0003800000 */
.L_x_473:
        /* <DEDUP_REMOVED lines=12> */
.L_x_476:
[----:B------:R-:W-:Y:S05]  /*b860*/  BSYNC B1 ;  /* 0x0000000000017941 */ /* 0x000fea0003800000 */
.L_x_475:
[----:B------:R-:W-:Y:S01]  /*b870*/  @!P4 IMAD R115, R115, R17, R2 ;  /* 0x000000117373c224 */ /* 0x000fe200078e0202 */
[----:B------:R-:W-:Y:S04]  /*b880*/  BSSY B1, `(.L_x_477) ;  /* 0x0000006000017945 */ /* 0x000fe80003800000 */
[----:B------:R0:W-:Y:S01]  /*b890*/  @!P4 STG.E.U8 desc[UR36][R8.64+0xb1], R115 ;  /* 0x0000b1730800c986 */ /* 0x0001e2000c101124 */
[----:B------:R-:W-:Y:S05]  /*b8a0*/  @P3 BRA `(.L_x_478) ;  /* 0x00000000000c3947 */ /* 0x000fea0003800000 */
[----:B------:R-:W0:Y:S02]  /*b8b0*/  LDG.E.U8 R16, desc[UR36][R14.64+0xb8] ;  /* 0x0000b8240e107981 */ /* 0x000e24000c1e1100 */
[----:B0-----:R-:W-:-:S05]  /*b8c0*/  PRMT R3, R16, 0x8880, RZ ;  /* 0x0000888010037816 */ /* 0x001fca00000000ff */
[----:B------:R-:W-:-:S07]  /*b8d0*/  IMAD R2, R3, R18, RZ ;  /* 0x0000001203027224 */ /* 0x000fce00078e02ff */
.L_x_478:
[----:B------:R-:W-:Y:S05]  /*b8e0*/  BSYNC B1 ;  /* 0x0000000000017941 */ /* 0x000fea0003800000 */
.L_x_477:
[----:B0-----:R-:W-:Y:S01]  /*b8f0*/  @!P3 IMAD R3, R116, R17, R2 ;  /* 0x000000117403b224 */ /* 0x001fe200078e0202 */
[----:B------:R-:W-:Y:S04]  /*b900*/  BSSY B1, `(.L_x_479) ;  /* 0x0000006000017945 */ /* 0x000fe80003800000 */
[----:B------:R0:W-:Y:S01]  /*b910*/  @!P3 STG.E.U8 desc[UR36][R6.64+0xb8], R3 ;  /* 0x0000b8030600b986 */ /* 0x0001e2000c101124 */
[----:B------:R-:W-:Y:S05]  /*b920*/  @P5 BRA `(.L_x_480) ;  /* 0x00000000000c5947 */ /* 0x000fea0003800000 */
[----:B------:R-:W0:Y:S02]  /*b930*/  LDG.E.U8 R16, desc[UR36][R14.64+0xb9] ;  /* 0x0000b9240e107981 */ /* 0x000e24000c1e1100 */
[----:B0-----:R-:W-:-:S05]  /*b940*/  PRMT R3, R16, 0x8880, RZ ;  /* 0x0000888010037816 */ /* 0x001fca00000000ff */
[----:B------:R-:W-:-:S07]  /*b950*/  IMAD R2, R3, R18, RZ ;  /* 0x0000001203027224 */ /* 0x000fce00078e02ff */
.L_x_480:
[----:B------:R-:W-:Y:S05]  /*b960*/  BSYNC B1 ;  /* 0x0000000000017941 */ /* 0x000fea0003800000 */
.L_x_479:
[----:B------:R-:W-:Y:S01]  /*b970*/  @!P5 IMAD R117, R117, R17, R2 ;  /* 0x000000117575d224 */ /* 0x000fe200078e0202 */
[----:B------:R-:W-:Y:S04]  /*b980*/  BSSY B1, `(.L_x_481) ;  /* 0x0000006000017945 */ /* 0x000fe80003800000 */
[----:B------:R0:W-:Y:S01]  /*b990*/  @!P5 STG.E.U8 desc[UR36][R6.64+0xb9], R117 ;  /* 0x0000b9750600d986 */ /* 0x0001e2000c101124 */
[----:B------:R-:W-:Y:S05]  /*b9a0*/  @P6 BRA `(.L_x_482) ;  /* 0x00000000000c6947 */ /* 0x000fea0003800000 */
[----:B------:R-:W0:Y:S02]  /*b9b0*/  LDG.E.U8 R16, desc[UR36][R156.64+0xb8] ;  /* 0x0000b8249c107981 */ /* 0x000e24000c1e1100 */
[----:B0-----:R-:W-:-:S05]  /*b9c0*/  PRMT R3, R16, 0x8880, RZ ;  /* 0x0000888010037816 */ /* 0x001fca00000000ff */
[----:B------:R-:W-:-:S07]  /*b9d0*/  IMAD R2, R3, R18, RZ ;  /* 0x0000001203027224 */ /* 0x000fce00078e02ff */
.L_x_482:
[----:B------:R-:W-:Y:S05]  /*b9e0*/  BSYNC B1 ;  /* 0x0000000000017941 */ /* 0x000fea0003800000 */
.L_x_481:
[----:B0-----:R-:W-:Y:S01]  /*b9f0*/  @!P6 IMAD R3, R118, R17, R2 ;  /* 0x000000117603e224 */ /* 0x001fe200078e0202 */
[----:B------:R-:W-:Y:S04]  /*ba00*/  BSSY B1, `(.L_x_483) ;  /* 0x0000006000017945 */ /* 0x000fe80003800000 */
[----:B------:R0:W-:Y:S01]  /*ba10*/  @!P6 STG.E.U8 desc[UR36][R8.64+0xb8], R3 ;  /* 0x0000b8030800e986 */ /* 0x0001e2000c101124 */
[----:B------:R-:W-:Y:S05]  /*ba20*/  @P1 BRA `(.L_x_484) ;  /* 0x00000000000c1947 */ /* 0x000fea0003800000 */
[----:B------:R-:W0:Y:S02]  /*ba30*/  LDG.E.U8 R16, desc[UR36][R156.64+0xb9] ;  /* 0x0000b9249c107981 */ /* 0x000e24000c1e1100 */
[----:B0-----:R-:W-:-:S05]  /*ba40*/  PRMT R3, R16, 0x8880, RZ ;  /* 0x0000888010037816 */ /* 0x001fca00000000ff */
[----:B------:R-:W-:-:S07]  /*ba50*/  IMAD R2, R3, R18, RZ ;  /* 0x0000001203027224 */ /* 0x000fce00078e02ff */
.L_x_484:
[----:B------:R-:W-:Y:S05]  /*ba60*/  BSYNC B1 ;  /* 0x0000000000017941 */ /* 0x000fea0003800000 */
.L_x_483:
        /* <DEDUP_REMOVED lines=12> */
.L_x_486:
[----:B------:R-:W-:Y:S05]  /*bb30*/  BSYNC B1 ;  /* 0x0000000000017941 */ /* 0x000fea0003800000 */
.L_x_485:
[----:B0-----:R-:W-:Y:S01]  /*bb40*/  @!P4 IMAD R3, R120, R17, R2 ;  /* 0x000000117803c224 */ /* 0x001fe200078e0202 */
[----:B------:R-:W-:Y:S04]  /*bb50*/  BSSY B1, `(.L_x_487) ;  /* 0x0000006000017945 */ /* 0x000fe80003800000 */
[----:B------:R0:W-:Y:S01]  /*bb60*/  @!P4 STG.E.U8 desc[UR36][R6.64+0xc0], R3 ;  /* 0x0000c0030600c986 */ /* 0x0001e2000c101124 */
[----:B------:R-:W-:Y:S05]  /*bb70*/  @P3 BRA `(.L_x_488) ;  /* 0x00000000000c3947 */ /* 0x000fea0003800000 */
[----:B------:R-:W0:Y:S02]  /*bb80*/  LDG.E.U8 R16, desc[UR36][R14.64+0xc1] ;  /* 0x0000c1240e107981 */ /* 0x000e24000c1e1100 */
[----:B0-----:R-:W-:-:S05]  /*bb90*/  PRMT R3, R16, 0x8880, RZ ;  /* 0x0000888010037816 */ /* 0x001fca00000000ff */
[----:B------:R-:W-:-:S07]  /*bba0*/  IMAD R2, R3, R18, RZ ;  /* 0x0000001203027224 */ /* 0x000fce00078e02ff */
.L_x_488:
[----:B------:R-:W-:Y:S05]  /*bbb0*/  BSYNC B1 ;  /* 0x0000000000017941 */ /* 0x000fea0003800000 */
.L_x_487:
[----:B------:R-:W-:Y:S01]  /*bbc0*/  @!P3 IMAD R121, R121, R17, R2 ;  /* 0x000000117979b224 */ /* 0x000fe200078e0202 */
[----:B------:R-:W-:Y:S04]  /*bbd0*/  BSSY B1, `(.L_x_489) ;  /* 0x0000006000017945 */ /* 0x000fe80003800000 */
[----:B------:R0:W-:Y:S01]  /*bbe0*/  @!P3 STG.E.U8 desc[UR36][R6.64+0xc1], R121 ;  /* 0x0000c1790600b986 */ /* 0x0001e2000c101124 */
[----:B------:R-:W-:Y:S05]  /*bbf0*/  @P5 BRA `(.L_x_490) ;  /* 0x00000000000c5947 */ /* 0x000fea0003800000 */
[----:B------:R-:W0:Y:S02]  /*bc00*/  LDG.E.U8 R16, desc[UR36][R156.64+0xc0] ;  /* 0x0000c0249c107981 */ /* 0x000e24000c1e1100 */
[----:B0-----:R-:W-:-:S05]  /*bc10*/  PRMT R3, R16, 0x8880, RZ ;  /* 0x0000888010037816 */ /* 0x001fca00000000ff */
[----:B------:R-:W-:-:S07]  /*bc20*/  IMAD R2, R3, R18, RZ ;  /* 0x0000001203027224 */ /* 0x000fce00078e02ff */
.L_x_490:
[----:B------:R-:W-:Y:S05]  /*bc30*/  BSYNC B1 ;  /* 0x0000000000017941 */ /* 0x000fea0003800000 */
.L_x_489:
[----:B0-----:R-:W-:Y:S01]  /*bc40*/  @!P5 IMAD R3, R122, R17, R2 ;  /* 0x000000117a03d224 */ /* 0x001fe200078e0202 */
[----:B------:R-:W-:Y:S04]  /*bc50*/  BSSY B1, `(.L_x_491) ;  /* 0x0000006000017945 */ /* 0x000fe80003800000 */
[----:B------:R0:W-:Y:S01]  /*bc60*/  @!P5 STG.E.U8 desc[UR36][R8.64+0xc0], R3 ;  /* 0x0000c0030800d986 */ /* 0x0001e2000c101124 */
[----:B------:R-:W-:Y:S05]  /*bc70*/  @P6 BRA `(.L_x_492) ;  /* 0x00000000000c6947 */ /* 0x000fea0003800000 */
[----:B------:R-:W0:Y:S02]  /*bc80*/  LDG.E.U8 R16, desc[UR36][R156.64+0xc1] ;  /* 0x0000c1249c107981 */ /* 0x000e24000c1e1100 */
[----:B0-----:R-:W-:-:S05]  /*bc90*/  PRMT R3, R16, 0x8880, RZ ;  /* 0x0000888010037816 */ /* 0x001fca00000000ff */
[----:B------:R-:W-:-:S07]  /*bca0*/  IMAD R2, R3, R18, RZ ;  /* 0x0000001203027224 */ /* 0x000fce00078e02ff */
.L_x_492:
[----:B------:R-:W-:Y:S05]  /*bcb0*/  BSYNC B1 ;  /* 0x0000000000017941 */ /* 0x000fea0003800000 */
.L_x_491:
[----:B------:R-:W-:Y:S01]  /*bcc0*/  @!P6 IMAD R123, R123, R17, R2 ;  /* 0x000000117b7be224 */ /* 0x000fe200078e0202 */
[----:B------:R-:W-:Y:S04]  /*bcd0*/  BSSY B1, `(.L_x_493) ;  /* 0x0000006000017945 */ /* 0x000fe80003800000 */
[----:B------:R0:W-:Y:S01]  /*bce0*/  @!P6 STG.E.U8 desc[UR36][R8.64+0xc1], R123 ;  /* 0x0000c17b0800e986 */ /* 0x0001e2000c101124 */
[----:B------:R-:W-:Y:S05]  /*bcf0*/  @P1 BRA `(.L_x_494) ;  /* 0x00000000000c1947 */ /* 0x000fea0003800000 */
[----:B------:R-:W0:Y:S02]  /*bd00*/  LDG.E.U8 R16, desc[UR36][R14.64+0xc8] ;  /* 0x0000c8240e107981 */ /* 0x000e24000c1e1100 */
[----:B0-----:R-:W-:-:S05]  /*bd10*/  PRMT R3, R16, 0x8880, RZ ;  /* 0x0000888010037816 */ /* 0x001fca00000000ff */
[----:B------:R-:W-:-:S07]  /*bd20*/  IMAD R2, R3, R18, RZ ;  /* 0x0000001203027224 */ /* 0x000fce00078e02ff */
.L_x_494:
[----:B------:R-:W-:Y:S05]  /*bd30*/  BSYNC B1 ;  /* 0x0000000000017941 */ /* 0x000fea0003800000 */
.L_x_493:
        /* <DEDUP_REMOVED lines=12> */
.L_x_496:
[----:B------:R-:W-:Y:S05]  /*be00*/  BSYNC B1 ;  /* 0x0000000000017941 */ /* 0x000fea0003800000 */
.L_x_495:
[----:B------:R-:W-:Y:S01]  /*be10*/  @!P4 IMAD R125, R125, R17, R2 ;  /* 0x000000117d7dc224 */ /* 0x000fe200078e0202 */
[----:B------:R-:W-:Y:S04]  /*be20*/  BSSY B1, `(.L_x_497) ;  /* 0x0000006000017945 */ /* 0x000fe80003800000 */
[----:B------:R0:W-:Y:S01]  /*be30*/  @!P4 STG.E.U8 desc[UR36][R6.64+0xc9], R125 ;  /* 0x0000c97d0600c986 */ /* 0x0001e2000c101124 */
[----:B------:R-:W-:Y:S05]  /*be40*/  @P3 BRA `(.L_x_498) ;  /* 0x00000000000c3947 */ /* 0x000fea0003800000 */
[----:B------:R-:W0:Y:S02]  /*be50*/  LDG.E.U8 R16, desc[UR36][R156.64+0xc8] ;  /* 0x0000c8249c107981 */ /* 0x000e24000c1e1100 */
[----:B0-----:R-:W-:-:S05]  /*be60*/  PRMT R3, R16, 0x8880, RZ ;  /* 0x0000888010037816 */ /* 0x001fca00000000ff */
[----:B------:R-:W-:-:S07]  /*be70*/  IMAD R2, R3, R18, RZ ;  /* 0x0000001203027224 */ /* 0x000fce00078e02ff */
.L_x_498:
[----:B------:R-:W-:Y:S05]  /*be80*/  BSYNC B1 ;  /* 0x0000000000017941 */ /* 0x000fea0003800000 */
.L_x_497:
[----:B0-----:R-:W-:Y:S01]  /*be90*/  @!P3 IMAD R3, R126, R17, R2 ;  /* 0x000000117e03b224 */ /* 0x001fe200078e0202 */
[----:B------:R-:W-:Y:S04]  /*bea0*/  BSSY B1, `(.L_x_499) ;  /* 0x0000006000017945 */ /* 0x000fe80003800000 */
[----:B------:R0:W-:Y:S01]  /*beb0*/  @!P3 STG.E.U8 desc[UR36][R8.64+0xc8], R3 ;  /* 0x0000c8030800b986 */ /* 0x0001e2000c101124 */
[----:B------:R-:W-:Y:S05]  /*bec0*/  @P5 BRA `(.L_x_500) ;  /* 0x00000000000c5947 */ /* 0x000fea0003800000 */
[----:B------:R-:W0:Y:S02]  /*bed0*/  LDG.E.U8 R16, desc[UR36][R156.64+0xc9] ;  /* 0x0000c9249c107981 */ /* 0x000e24000c1e1100 */
[----:B0-----:R-:W-:-:S05]  /*bee0*/  PRMT R3, R16, 0x8880, RZ ;  /* 0x0000888010037816 */ /* 0x001fca00000000ff */
[----:B------:R-:W-:-:S07]  /*bef0*/  IMAD R2, R3, R18, RZ ;  /* 0x0000001203027224 */ /* 0x000fce00078e02ff */
.L_x_500:
[----:B------:R-:W-:Y:S05]  /*bf00*/  BSYNC B1 ;  /* 0x0000000000017941 */ /* 0x000fea0003800000 */
.L_x_499:
[----:B------:R-:W-:Y:S01]  /*bf10*/  @!P5 IMAD R127, R127, R17, R2 ;  /* 0x000000117f7fd224 */ /* 0x000fe200078e0202 */
[----:B------:R-:W-:Y:S04]  /*bf20*/  BSSY B1, `(.L_x_501) ;  /* 0x0000006000017945 */ /* 0x000fe80003800000 */
[----:B------:R0:W-:Y:S01]  /*bf30*/  @!P5 STG.E.U8 desc[UR36][R8.64+0xc9], R127 ;  /* 0x0000c97f0800d986 */ /* 0x0001e2000c101124 */
[----:B------:R-:W-:Y:S05]  /*bf40*/  @P6 BRA `(.L_x_502) ;  /* 0x00000000000c6947 */ /* 0x000fea0003800000 */
[----:B------:R-:W0:Y:S02]  /*bf50*/  LDG.E.U8 R16, desc[UR36][R14.64+0xd0] ;  /* 0x0000d0240e107981 */ /* 0x000e24000c1e1100 */
[----:B0-----:R-:W-:-:S05]  /*bf60*/  PRMT R3, R16, 0x8880, RZ ;  /* 0x0000888010037816 */ /* 0x001fca00000000ff */
[----:B------:R-:W-:-:S07]  /*bf70*/  IMAD R2, R3, R18, RZ ;  /* 0x0000001203027224 */ /* 0x000fce00078e02ff */
.L_x_502:
[----:B------:R-:W-:Y:S05]  /*bf80*/  BSYNC B1 ;  /* 0x0000000000017941 */ /* 0x000fea0003800000 */
.L_x_501:
[----:B0-----:R-:W-:Y:S01]  /*bf90*/  @!P6 IMAD R3, R128, R17, R2 ;  /* 0x000000118003e224 */ /* 0x001fe200078e0202 */
[----:B------:R-:W-:Y:S04]  /*bfa0*/  BSSY B1, `(.L_x_503) ;  /* 0x0000006000017945 */ /* 0x000fe80003800000 */
[----:B------:R0:W-:Y:S01]  /*bfb0*/  @!P6 STG.E.U8 desc[UR36][R6.64+0xd0], R3 ;  /* 0x0000d0030600e986 */ /* 0x0001e2000c101124 */
[----:B------:R-:W-:Y:S05]  /*bfc0*/  @P1 BRA `(.L_x_504) ;  /* 0x00000000000c1947 */ /* 0x000fea0003800000 */
[----:B------:R-:W0:Y:S02]  /*bfd0*/  LDG.E.U8 R16, desc[UR36][R14.64+0xd1] ;  /* 0x0000d1240e107981 */ /* 0x000e24000c1e1100 */
[----:B0-----:R-:W-:-:S05]  /*bfe0*/  PRMT R3, R16, 0x8880, RZ ;  /* 0x0000888010037816 */ /* 0x001fca00000000ff */
[----:B------:R-:W-:-:S07]  /*bff0*/  IMAD R2, R3, R18, RZ ;  /* 0x0000001203027224 */ /* 0x000fce00078e02ff */
.L_x_504:
[----:B------:R-:W-:Y:S05]  /*c000*/  BSYNC B1 ;  /* 0x0000000000017941 */ /* 0x000fea0003800000 */
.L_x_503:
        /* <DEDUP_REMOVED lines=12> */
.L_x_506:
[----:B------:R-:W-:Y:S05]  /*c0d0*/  BSYNC B1 ;  /* 0x0000000000017941 */ /* 0x000fea0003800000 */
.L_x_505:
[----:B0-----:R-:W-:Y:S01]  /*c0e0*/  @!P4 IMAD R3, R130, R17, R2 ;  /* 0x000000118203c224 */ /* 0x001fe200078e0202 */
[----:B------:R-:W-:Y:S04]  /*c0f0*/  BSSY B1, `(.L_x_507) ;  /* 0x0000006000017945 */ /* 0x000fe80003800000 */
[----:B------:R0:W-:Y:S01]  /*c100*/  @!P4 STG.E.U8 desc[UR36][R8.64+0xd0], R3 ;  /* 0x0000d0030800c986 */ /* 0x0001e2000c101124 */
[----:B------:R-:W-:Y:S05]  /*c110*/  @P3 BRA `(.L_x_508) ;  /* 0x00000000000c3947 */ /* 0x000fea0003800000 */
[----:B------:R-:W0:Y:S02]  /*c120*/  LDG.E.U8 R16, desc[UR36][R156.64+0xd1] ;  /* 0x0000d1249c107981 */ /* 0x000e24000c1e1100 */
[----:B0-----:R-:W-:-:S05]  /*c130*/  PRMT R3, R16, 0x8880, RZ ;  /* 0x0000888010037816 */ /* 0x001fca00000000ff */
[----:B------:R-:W-:-:S07]  /*c140*/  IMAD R2, R3, R18, RZ ;  /* 0x0000001203027224 */ /* 0x000fce00078e02ff */
.L_x_508:
[----:B------:R-:W-:Y:S05]  /*c150*/  BSYNC B1 ;  /* 0x0000000000017941 */ /* 0x000fea0003800000 */
.L_x_507:
[----:B------:R-:W-:Y:S01]  /*c160*/  @!P3 IMAD R131, R131, R17, R2 ;  /* 0x000000118383b224 */ /* 0x000fe200078e0202 */
[----:B------:R-:W-:Y:S04]  /*c170*/  BSSY B1, `(.L_x_509) ;  /* 0x0000006000017945 */ /* 0x000fe80003800000 */
[----:B------:R0:W-:Y:S01]  /*c180*/  @!P3 STG.E.U8 desc[UR36][R8.64+0xd1], R131 ;  /* 0x0000d1830800b986 */ /* 0x0001e2000c101124 */
[----:B------:R-:W-:Y:S05]  /*c190*/  @P5 BRA `(.L_x_510) ;  /* 0x00000000000c5947 */ /* 0x000fea0003800000 */
[----:B------:R-:W0:Y:S02]  /*c1a0*/  LDG.E.U8 R16, desc[UR36][R14.64+0xd8] ;  /* 0x0000d8240e107981 */ /* 0x000e24000c1e1100 */
[----:B0-----:R-:W-:-:S05]  /*c1b0*/  PRMT R3, R16, 0x8880, RZ ;  /* 0x0000888010037816 */ /* 0x001fca00000000ff */
[----:B------:R-:W-:-:S07]  /*c1c0*/  IMAD R2, R3, R18, RZ ;  /* 0x0000001203027224 */ /* 0x000fce00078e02ff */
.L_x_510:
[----:B------:R-:W-:Y:S05]  /*c1d0*/  BSYNC B1 ;  /* 0x0000000000017941 */ /* 0x000fea0003800000 */
.L_x_509:
[----:B0-----:R-:W-:Y:S01]  /*c1e0*/  @!P5 IMAD R3, R132, R17, R2 ;  /* 0x000000118403d224 */ /* 0x001fe200078e0202 */
[----:B------:R-:W-:Y:S04]  /*c1f0*/  BSSY B1, `(.L_x_511) ;  /* 0x0000006000017945 */ /* 0x000fe80003800000 */
[----:B------:R0:W-:Y:S01]  /*c200*/  @!P5 STG.E.U8 desc[UR36][R6.64+0xd8], R3 ;  /* 0x0000d8030600d986 */ /* 0x0001e2000c101124 */
[----:B------:R-:W-:Y:S05]  /*c210*/  @P6 BRA `(.L_x_512) ;  /* 0x00000000000c6947 */ /* 0x000fea0003800000 */
[----:B------:R-:W0:Y:S02]  /*c220*/  LDG.E.U8 R16, desc[UR36][R14.64+0xd9] ;  /* 0x0000d9240e107981 */ /* 0x000e24000c1e1100 */
[----:B0-----:R-:W-:-:S05]  /*c230*/  PRMT R3, R16, 0x8880, RZ ;  /* 0x0000888010037816 */ /* 0x001fca00000000ff */
[----:B------:R-:W-:-:S07]  /*c240*/  IMAD R2, R3, R18, RZ ;  /* 0x0000001203027224 */ /* 0x000fce00078e02ff */
.L_x_512:
[----:B------:R-:W-:Y:S05]  /*c250*/  BSYNC B1 ;  /* 0x0000000000017941 */ /* 0x000fea0003800000 */
.L_x_511:
[----:B------:R-:W-:Y:S01]  /*c260*/  @!P6 IMAD R133, R133, R17, R2 ;  /* 0x000000118585e224 */ /* 0x000fe200078e0202 */
[----:B------:R-:W-:Y:S04]  /*c270*/  BSSY B1, `(.L_x_513) ;  /* 0x0000006000017945 */ /* 0x000fe80003800000 */
[----:B------:R0:W-:Y:S01]  /*c280*/  @!P6 STG.E.U8 desc[UR36][R6.64+0xd9], R133 ;  /* 0x0000d9850600e986 */ /* 0x0001e2000c101124 */
[----:B------:R-:W-:Y:S05]  /*c290*/  @P1 BRA `(.L_x_514) ;  /* 0x00000000000c1947 */ /* 0x000fea0003800000 */
[----:B------:R-:W0:Y:S02]  /*c2a0*/  LDG.E.U8 R16, desc[UR36][R156.64+0xd8] ;  /* 0x0000d8249c107981 */ /* 0x000e24000c1e1100 */
[----:B0-----:R-:W-:-:S05]  /*c2b0*/  PRMT R3, R16, 0x8880, RZ ;  /* 0x0000888010037816 */ /* 0x001fca00000000ff */
[----:B------:R-:W-:-:S07]  /*c2c0*/  IMAD R2, R3, R18, RZ ;  /* 0x0000001203027224 */ /* 0x000fce00078e02ff */
.L_x_514:
[----:B------:R-:W-:Y:S05]  /*c2d0*/  BSYNC B1 ;  /* 0x0000000000017941 */ /* 0x000fea0003800000 */
.L_x_513:
        /* <DEDUP_REMOVED lines=12> */
.L_x_516:
[----:B------:R-:W-:Y:S05]  /*c3a0*/  BSYNC B1 ;  /* 0x0000000000017941 */ /* 0x000fea0003800000 */
.L_x_515:
[----:B------:R-:W-:Y:S01]  /*c3b0*/  @!P4 IMAD R135, R135, R17, R2 ;  /* 0x000000118787c224 */ /* 0x000fe200078e0202 */
[----:B------:R-:W-:Y:S04]  /*c3c0*/  BSSY B1, `(.L_x_517) ;  /* 0x0000006000017945 */ /* 0x000fe80003800000 */
[----:B------:R0:W-:Y:S01]  /*c3d0*/  @!P4 STG.E.U8 desc[UR36][R8.64+0xd9], R135 ;  /* 0x0000d9870800c986 */ /* 0x0001e2000c101124 */
[----:B------:R-:W-:Y:S05]  /*c3e0*/  @P3 BRA `(.L_x_518) ;  /* 0x00000000000c3947 */ /* 0x000fea0003800000 */
[----:B------:R-:W0:Y:S02]  /*c3f0*/  LDG.E.U8 R16, desc[UR36][R14.64+0xe0] ;  /* 0x0000e0240e107981 */ /* 0x000e24000c1e1100 */
[----:B0-----:R-:W-:-:S05]  /*c400*/  PRMT R3, R16, 0x8880, RZ ;  /* 0x0000888010037816 */ /* 0x001fca00000000ff */
[----:B------:R-:W-:-:S07]  /*c410*/  IMAD R2, R3, R18, RZ ;  /* 0x0000001203027224 */ /* 0x000fce00078e02ff */
.L_x_518:
[----:B------:R-:W-:Y:S05]  /*c420*/  BSYNC B1 ;  /* 0x0000000000017941 */ /* 0x000fea0003800000 */
.L_x_517:
[----:B0-----:R-:W-:Y:S01]  /*c430*/  @!P3 IMAD R3, R136, R17, R2 ;  /* 0x000000118803b224 */ /* 0x001fe200078e0202 */
[----:B------:R-:W-:Y:S04]  /*c440*/  BSSY B1, `(.L_x_519) ;  /* 0x0000006000017945 */ /* 0x000fe80003800000 */
[----:B------:R0:W-:Y:S01]  /*c450*/  @!P3 STG.E.U8 desc[UR36][R6.64+0xe0], R3 ;  /* 0x0000e0030600b986 */ /* 0x0001e2000c101124 */
[----:B------:R-:W-:Y:S05]  /*c460*/  @P5 BRA `(.L_x_520) ;  /* 0x00000000000c5947 */ /* 0x000fea0003800000 */
[----:B------:R-:W0:Y:S02]  /*c470*/  LDG.E.U8 R16, desc[UR36][R14.64+0xe1] ;  /* 0x0000e1240e107981 */ /* 0x000e24000c1e1100 */
[----:B0-----:R-:W-:-:S05]  /*c480*/  PRMT R3, R16, 0x8880, RZ ;  /* 0x0000888010037816 */ /* 0x001fca00000000ff */
[----:B------:R-:W-:-:S07]  /*c490*/  IMAD R2, R3, R18, RZ ;  /* 0x0000001203027224 */ /* 0x000fce00078e02ff */
.L_x_520:
[----:B------:R-:W-:Y:S05]  /*c4a0*/  BSYNC B1 ;  /* 0x0000000000017941 */ /* 0x000fea0003800000 */
.L_x_519:
[----:B------:R-:W-:Y:S01]  /*c4b0*/  @!P5 IMAD R137, R137, R17, R2 ;  /* 0x000000118989d224 */ /* 0x000fe200078e0202 */
[----:B------:R-:W-:Y:S04]  /*c4c0*/  BSSY B1, `(.L_x_521) ;  /* 0x0000006000017945 */ /* 0x000fe80003800000 */
[----:B------:R0:W-:Y:S01]  /*c4d0*/  @!P5 STG.E.U8 desc[UR36][R6.64+0xe1], R137 ;  /* 0x0000e1890600d986 */ /* 0x0001e2000c101124 */
[----:B------:R-:W-:Y:S05]  /*c4e0*/  @P6 BRA `(.L_x_522) ;  /* 0x00000000000c6947 */ /* 0x000fea0003800000 */
[----:B------:R-:W0:Y:S02]  /*c4f0*/  LDG.E.U8 R16, desc[UR36][R156.64+0xe0] ;  /* 0x0000e0249c107981 */ /* 0x000e24000c1e1100 */
[----:B0-----:R-:W-:-:S05]  /*c500*/  PRMT R3, R16, 0x8880, RZ ;  /* 0x0000888010037816 */ /* 0x001fca00000000ff */
[----:B------:R-:W-:-:S07]  /*c510*/  IMAD R2, R3, R18, RZ ;  /* 0x0000001203027224 */ /* 0x000fce00078e02ff */
.L_x_522:
[----:B------:R-:W-:Y:S05]  /*c520*/  BSYNC B1 ;  /* 0x0000000000017941 */ /* 0x000fea0003800000 */
.L_x_521:
[----:B0-----:R-:W-:Y:S01]  /*c530*/  @!P6 IMAD R3, R138, R17, R2 ;  /* 0x000000118a03e224 */ /* 0x001fe200078e0202 */
[----:B------:R-:W-:Y:S04]  /*c540*/  BSSY B1, `(.L_x_523) ;  /* 0x0000006000017945 */ /* 0x000fe80003800000 */
[----:B------:R0:W-:Y:S01]  /*c550*/  @!P6 STG.E.U8 desc[UR36][R8.64+0xe0], R3 ;  /* 0x0000e0030800e986 */ /* 0x0001e2000c101124 */
[----:B------:R-:W-:Y:S05]  /*c560*/  @P1 BRA `(.L_x_524) ;  /* 0x00000000000c1947 */ /* 0x000fea0003800000 */
[----:B------:R-:W0:Y:S02]  /*c570*/  LDG.E.U8 R16, desc[UR36][R156.64+0xe1] ;  /* 0x0000e1249c107981 */ /* 0x000e24000c1e1100 */
[----:B0-----:R-:W-:-:S05]  /*c580*/  PRMT R3, R16, 0x8880, RZ ;  /* 0x0000888010037816 */ /* 0x001fca00000000ff */
[----:B------:R-:W-:-:S07]  /*c590*/  IMAD R2, R3, R18, RZ ;  /* 0x0000001203027224 */ /* 0x000fce00078e02ff */
.L_x_524:
[----:B------:R-:W-:Y:S05]  /*c5a0*/  BSYNC B1 ;  /* 0x0000000000017941 */ /* 0x000fea0003800000 */
.L_x_523:
        /* <DEDUP_REMOVED lines=12> */
.L_x_526:
[----:B------:R-:W-:Y:S05]  /*c670*/  BSYNC B1 ;  /* 0x0000000000017941 */ /* 0x000fea0003800000 */
.L_x_525:
[----:B0-----:R-:W-:Y:S01]  /*c680*/  @!P5 IMAD R3, R140, R17, R2 ;  /* 0x000000118c03d224 */ /* 0x001fe200078e0202 */
[----:B------:R-:W-:Y:S04]  /*c690*/  BSSY B1, `(.L_x_527) ;  /* 0x0000006000017945 */ /* 0x000fe80003800000 */
[----:B------:R0:W-:Y:S01]  /*c6a0*/  @!P5 STG.E.U8 desc[UR36][R6.64+0xe8], R3 ;  /* 0x0000e8030600d986 */ /* 0x0001e2000c101124 */
[----:B------:R-:W-:Y:S05]  /*c6b0*/  @P3 BRA `(.L_x_528) ;  /* 0x00000000000c3947 */ /* 0x000fea0003800000 */
[----:B------:R-:W0:Y:S02]  /*c6c0*/  LDG.E.U8 R16, desc[UR36][R14.64+0xe9] ;  /* 0x0000e9240e107981 */ /* 0x000e24000c1e1100 */
[----:B0-----:R-:W-:-:S05]  /*c6d0*/  PRMT R3, R16, 0x8880, RZ ;  /* 0x0000888010037816 */ /* 0x001fca00000000ff */
[----:B------:R-:W-:-:S07]  /*c6e0*/  IMAD R2, R3, R18, RZ ;  /* 0x0000001203027224 */ /* 0x000fce00078e02ff */
.L_x_528:
[----:B------:R-:W-:Y:S05]  /*c6f0*/  BSYNC B1 ;  /* 0x0000000000017941 */ /* 0x000fea0003800000 */
.L_x_527:
[----:B------:R-:W-:Y:S01]  /*c700*/  @!P3 IMAD R141, R141, R17, R2 ;  /* 0x000000118d8db224 */ /* 0x000fe200078e0202 */
[----:B------:R-:W-:Y:S04]  /*c710*/  BSSY B1, `(.L_x_529) ;  /* 0x0000006000017945 */ /* 0x000fe80003800000 */
[----:B------:R0:W-:Y:S01]  /*c720*/  @!P3 STG.E.U8 desc[UR36][R6.64+0xe9], R141 ;  /* 0x0000e98d0600b986 */ /* 0x0001e2000c101124 */
[----:B------:R-:W-:Y:S05]  /*c730*/  @P1 BRA `(.L_x_530) ;  /* 0x00000000000c1947 */ /* 0x000fea0003800000 */
[----:B------:R-:W0:Y:S02]  /*c740*/  LDG.E.U8 R16, desc[UR36][R156.64+0xe8] ;  /* 0x0000e8249c107981 */ /* 0x000e24000c1e1100 */
[----:B0-----:R-:W-:-:S05]  /*c750*/  PRMT R3, R16, 0x8880, RZ ;  /* 0x0000888010037816 */ /* 0x001fca00000000ff */
[----:B------:R-:W-:-:S07]  /*c760*/  IMAD R2, R3, R18, RZ ;  /* 0x0000001203027224 */ /* 0x000fce00078e02ff */
.L_x_530:
[----:B------:R-:W-:Y:S05]  /*c770*/  BSYNC B1 ;  /* 0x0000000000017941 */ /* 0x000fea0003800000 */
.L_x_529:
[----:B0-----:R-:W-:Y:S01]  /*c780*/  @!P1 IMAD R3, R142, R17, R2 ;  /* 0x000000118e039224 */ /* 0x001fe200078e0202 */
[----:B------:R-:W-:Y:S04]  /*c790*/  BSSY B1, `(.L_x_531) ;  /* 0x0000006000017945 */ /* 0x000fe80003800000 */
[----:B------:R0:W-:Y:S01]  /*c7a0*/  @!P1 STG.E.U8 desc[UR36][R8.64+0xe8], R3 ;  /* 0x0000e80308009986 */ /* 0x0001e2000c101124 */
[----:B------:R-:W-:Y:S05]  /*c7b0*/  @P6 BRA `(.L_x_532) ;  /* 0x00000000000c6947 */ /* 0x000fea0003800000 */
[----:B------:R-:W0:Y:S02]  /*c7c0*/  LDG.E.U8 R16, desc[UR36][R156.64+0xe9] ;  /* 0x0000e9249c107981 */ /* 0x000e24000c1e1100 */
[----:B0-----:R-:W-:-:S05]  /*c7d0*/  PRMT R3, R16, 0x8880, RZ ;  /* 0x0000888010037816 */ /* 0x001fca00000000ff */
[----:B------:R-:W-:-:S07]  /*c7e0*/  IMAD R2, R3, R18, RZ ;  /* 0x0000001203027224 */ /* 0x000fce00078e02ff */
.L_x_532:
[----:B------:R-:W-:Y:S05]  /*c7f0*/  BSYNC B1 ;  /* 0x0000000000017941 */ /* 0x000fea0003800000 */
.L_x_531:
[----:B------:R-:W-:Y:S01]  /*c800*/  @!P6 IMAD R143, R143, R17, R2 ;  /* 0x000000118f8fe224 */ /* 0x000fe200078e0202 */
[----:B------:R-:W-:Y:S04]  /*c810*/  BSSY B1, `(.L_x_533) ;  /* 0x0000006000017945 */ /* 0x000fe80003800000 */
[----:B------:R0:W-:Y:S01]  /*c820*/  @!P6 STG.E.U8 desc[UR36][R8.64+0xe9], R143 ;  /* 0x0000e98f0800e986 */ /* 0x0001e2000c101124 */
[----:B------:R-:W-:Y:S05]  /*c830*/  @P4 BRA `(.L_x_534) ;  /* 0x00000000000c4947 */ /* 0x000fea0003800000 */
[----:B------:R-:W0:Y:S02]  /*c840*/  LDG.E.U8 R16, desc[UR36][R14.64+0xf0] ;  /* 0x0000f0240e107981 */ /* 0x000e24000c1e1100 */
[----:B0-----:R-:W-:-:S05]  /*c850*/  PRMT R3, R16, 0x8880, RZ ;  /* 0x0000888010037816 */ /* 0x001fca00000000ff */
[----:B------:R-:W-:-:S07]  /*c860*/  IMAD R2, R3, R18, RZ ;  /* 0x0000001203027224 */ /* 0x000fce00078e02ff */
.L_x_534:
[----:B------:R-:W-:Y:S05]  /*c870*/  BSYNC B1 ;  /* 0x0000000000017941 */ /* 0x000fea0003800000 */
.L_x_533:
[----:B------:R-:W-:Y:S01]  /*c880*/  ISETP.LT.OR P3, PT, R0, 0xf2, !P2 ;  /* 0x000000f20000780c */ /* 0x000fe20005761670 */
[----:B0-----:R-:W-:Y:S01]  /*c890*/  @!P4 IMAD R3, R144, R17, R2 ;  /* 0x000000119003c224 */ /* 0x001fe200078e0202 */
[----:B------:R-:W-:Y:S01]  /*c8a0*/  BSSY B1, `(.L_x_535) ;  /* 0x000000b000017945 */ /* 0x000fe20003800000 */
[C---:B------:R-:W-:Y:S02]  /*c8b0*/  ISETP.LT.OR P1, PT, R0.reuse, 0xf1, !P0 ;  /* 0x000000f10000780c */ /* 0x040fe40004721670 */
[C---:B------:R-:W-:Y:S01]  /*c8c0*/  ISETP.LT.OR P5, PT, R0.reuse, 0xf2, !P0 ;  /* 0x000000f20000780c */ /* 0x040fe200047a1670 */
[----:B------:R0:W-:Y:S01]  /*c8d0*/  @!P4 STG.E.U8 desc[UR36][R6.64+0xf0], R3 ;  /* 0x0000f0030600c986 */ /* 0x0001e2000c101124 */
[C---:B------:R-:W-:Y:S02]  /*c8e0*/  ISETP.LT.OR P4, PT, R0.reuse, 0xf9, !P2 ;  /* 0x000000f90000780c */ /* 0x040fe40005781670 */
[C---:B------:R-:W-:Y:S02]  /*c8f0*/  ISETP.LT.OR P2, PT, R0.reuse, 0xfa, !P2 ;  /* 0x000000fa0000780c */ /* 0x040fe40005741670 */
[----:B------:R-:W-:-:S02]  /*c900*/  ISETP.LT.OR P6, PT, R0, 0xf9, !P0 ;  /* 0x000000f90000780c */ /* 0x000fc400047c1670 */
[----:B------:R-:W-:Y:S11]  /*c910*/  @P3 BRA `(.L_x_536) ;  /* 0x00000000000c3947 */ /* 0x000ff60003800000 */
[----:B------:R-:W0:Y:S02]  /*c920*/  LDG.E.U8 R16, desc[UR36][R14.64+0xf1] ;  /* 0x0000f1240e107981 */ /* 0x000e24000c1e1100 */
[----:B0-----:R-:W-:-:S05]  /*c930*/  PRMT R3, R16, 0x8880, RZ ;  /* 0x0000888010037816 */ /* 0x001fca00000000ff */
[----:B------:R-:W-:-:S07]  /*c940*/  IMAD R2, R3, R18, RZ ;  /* 0x0000001203027224 */ /* 0x000fce00078e02ff */
.L_x_536:
[----:B------:R-:W-:Y:S05]  /*c950*/  BSYNC B1 ;  /* 0x0000000000017941 */ /* 0x000fea0003800000 */
.L_x_535:
[----:B------:R-:W-:Y:S01]  /*c960*/  @!P3 IMAD R145, R145, R17, R2 ;  /* 0x000000119191b224 */ /* 0x000fe200078e0202 */
[----:B------:R-:W-:Y:S04]  /*c970*/  BSSY B1, `(.L_x_537) ;  /* 0x0000006000017945 */ /* 0x000fe80003800000 */
[----:B------:R0:W-:Y:S01]  /*c980*/  @!P3 STG.E.U8 desc[UR36][R6.64+0xf1], R145 ;  /* 0x0000f1910600b986 */ /* 0x0001e2000c101124 */
[----:B------:R-:W-:Y:S05]  /*c990*/  @P1 BRA `(.L_x_538) ;  /* 0x00000000000c1947 */ /* 0x000fea0003800000 */
[----:B------:R-:W0:Y:S02]  /*c9a0*/  LDG.E.U8 R16, desc[UR36][R156.64+0xf0] ;  /* 0x0000f0249c107981 */ /* 0x000e24000c1e1100 */
[----:B0-----:R-:W-:-:S05]  /*c9b0*/  PRMT R3, R16, 0x8880, RZ ;  /* 0x0000888010037816 */ /* 0x001fca00000000ff */
[----:B------:R-:W-:-:S07]  /*c9c0*/  IMAD R2, R3, R18, RZ ;  /* 0x0000001203027224 */ /* 0x000fce00078e02ff */
.L_x_538:
[----:B------:R-:W-:Y:S05]  /*c9d0*/  BSYNC B1 ;  /* 0x0000000000017941 */ /* 0x000fea0003800000 */
.L_x_537:
[----:B0-----:R-:W-:Y:S01]  /*c9e0*/  @!P1 IMAD R3, R146, R17, R2 ;  /* 0x0000001192039224 */ /* 0x001fe200078e0202 */
[----:B------:R-:W-:Y:S04]  /*c9f0*/  BSSY B1, `(.L_x_539) ;  /* 0x0000006000017945 */ /* 0x000fe80003800000 */
[----:B------:R0:W-:Y:S01]  /*ca00*/  @!P1 STG.E.U8 desc[UR36][R8.64+0xf0], R3 ;  /* 0x0000f00308009986 */ /* 0x0001e2000c101124 */
[----:B------:R-:W-:Y:S05]  /*ca10*/  @P5 BRA `(.L_x_540) ;  /* 0x00000000000c5947 */ /* 0x000fea0003800000 */
[----:B------:R-:W0:Y:S02]  /*ca20*/  LDG.E.U8 R16, desc[UR36][R156.64+0xf1] ;  /* 0x0000f1249c107981 */ /* 0x000e24000c1e1100 */
[----:B0-----:R-:W-:-:S05]  /*ca30*/  PRMT R3, R16, 0x8880, RZ ;  /* 0x0000888010037816 */ /* 0x001fca00000000ff */
[----:B------:R-:W-:-:S07]  /*ca40*/  IMAD R2, R3, R18, RZ ;  /* 0x0000001203027224 */ /* 0x000fce00078e02ff */
.L_x_540:
[----:B------:R-:W-:Y:S05]  /*ca50*/  BSYNC B1 ;  /* 0x0000000000017941 */ /* 0x000fea0003800000 */
.L_x_539:
[----:B------:R-:W-:Y:S01]  /*ca60*/  @!P5 IMAD R147, R147, R17, R2 ;  /* 0x000000119393d224 */ /* 0x000fe200078e0202 */
[----:B------:R-:W-:Y:S04]  /*ca70*/  BSSY B1, `(.L_x_541) ;  /* 0x0000006000017945 */ /* 0x000fe80003800000 */
[----:B------:R0:W-:Y:S01]  /*ca80*/  @!P5 STG.E.U8 desc[UR36][R8.64+0xf1], R147 ;  /* 0x0000f1930800d986 */ /* 0x0001e2000c101124 */
[----:B------:R-:W-:Y:S05]  /*ca90*/  @P4 BRA `(.L_x_542) ;  /* 0x00000000000c4947 */ /* 0x000fea0003800000 */
[----:B------:R-:W0:Y:S02]  /*caa0*/  LDG.E.U8 R16, desc[UR36][R14.64+0xf8] ;  /* 0x0000f8240e107981 */ /* 0x000e24000c1e1100 */
[----:B0-----:R-:W-:-:S05]  /*cab0*/  PRMT R3, R16, 0x8880, RZ ;  /* 0x0000888010037816 */ /* 0x001fca00000000ff */
[----:B------:R-:W-:-:S07]  /*cac0*/  IMAD R2, R3, R18, RZ ;  /* 0x0000001203027224 */ /* 0x000fce00078e02ff */
.L_x_542:
[----:B------:R-:W-:Y:S05]  /*cad0*/  BSYNC B1 ;  /* 0x0000000000017941 */ /* 0x000fea0003800000 */
.L_x_541:
[----:B0-----:R-:W-:Y:S01]  /*cae0*/  @!P4 IMAD R3, R148, R17, R2 ;  /* 0x000000119403c224 */ /* 0x001fe200078e0202 */
[----:B------:R-:W-:Y:S04]  /*caf0*/  BSSY B1, `(.L_x_543) ;  /* 0x0000006000017945 */ /* 0x000fe80003800000 */
[----:B------:R0:W-:Y:S01]  /*cb00*/  @!P4 STG.E.U8 desc[UR36][R6.64+0xf8], R3 ;  /* 0x0000f8030600c986 */ /* 0x0001e2000c101124 */
[----:B------:R-:W-:Y:S05]  /*cb10*/  @P2 BRA `(.L_x_544) ;  /* 0x00000000000c2947 */ /* 0x000fea0003800000 */
[----:B------:R-:W0:Y:S02]  /*cb20*/  LDG.E.U8 R16, desc[UR36][R14.64+0xf9] ;  /* 0x0000f9240e107981 */ /* 0x000e24000c1e1100 */
[----:B0-----:R-:W-:-:S05]  /*cb30*/  PRMT R3, R16, 0x8880, RZ ;  /* 0x0000888010037816 */ /* 0x001fca00000000ff */
[----:B------:R-:W-:-:S07]  /*cb40*/  IMAD R2, R3, R18, RZ ;  /* 0x0000001203027224 */ /* 0x000fce00078e02ff */
.L_x_544:
[----:B------:R-:W-:Y:S05]  /*cb50*/  BSYNC B1 ;  /* 0x0000000000017941 */ /* 0x000fea0003800000 */
.L_x_543:
[----:B------:R-:W-:Y:S01]  /*cb60*/  @!P2 IMAD R149, R149, R17, R2 ;  /* 0x000000119595a224 */ /* 0x000fe200078e0202 */
[----:B------:R-:W-:Y:S04]  /*cb70*/  BSSY B1, `(.L_x_545) ;  /* 0x0000006000017945 */ /* 0x000fe80003800000 */
[----:B------:R0:W-:Y:S01]  /*cb80*/  @!P2 STG.E.U8 desc[UR36][R6.64+0xf9], R149 ;  /* 0x0000f9950600a986 */ /* 0x0001e2000c101124 */
[----:B------:R-:W-:Y:S05]  /*cb90*/  @P6 BRA `(.L_x_546) ;  /* 0x00000000000c6947 */ /* 0x000fea0003800000 */
[----:B------:R-:W0:Y:S02]  /*cba0*/  LDG.E.U8 R16, desc[UR36][R156.64+0xf8] ;  /* 0x0000f8249c107981 */ /* 0x000e24000c1e1100 */
[----:B0-----:R-:W-:-:S05]  /*cbb0*/  PRMT R3, R16, 0x8880, RZ ;  /* 0x0000888010037816 */ /* 0x001fca00000000ff */
[----:B------:R-:W-:-:S07]  /*cbc0*/  IMAD R2, R3, R18, RZ ;  /* 0x0000001203027224 */ /* 0x000fce00078e02ff */
.L_x_546:
[----:B------:R-:W-:Y:S05]  /*cbd0*/  BSYNC B1 ;  /* 0x0000000000017941 */ /* 0x000fea0003800000 */
.L_x_545:
[----:B0-----:R-:W-:Y:S01]  /*cbe0*/  @!P6 IMAD R3, R150, R17, R2 ;  /* 0x000000119603e224 */ /* 0x001fe200078e0202 */
[----:B------:R-:W-:Y:S01]  /*cbf0*/  ISETP.LT.OR P0, PT, R0, 0xfa, !P0 ;  /* 0x000000fa0000780c */ /* 0x000fe20004701670 */
[----:B------:R-:W-:Y:S03]  /*cc00*/  BSSY B1, `(.L_x_547) ;  /* 0x0000006000017945 */ /* 0x000fe60003800000 */
[----:B------:R0:W-:Y:S09]  /*cc10*/  @!P6 STG.E.U8 desc[UR36][R8.64+0xf8], R3 ;  /* 0x0000f8030800e986 */ /* 0x0001f2000c101124 */
[----:B------:R-:W-:Y:S05]  /*cc20*/  @P0 BRA `(.L_x_548) ;  /* 0x00000000000c0947 */ /* 0x000fea0003800000 */
[----:B------:R-:W0:Y:S02]  /*cc30*/  LDG.E.U8 R16, desc[UR36][R156.64+0xf9] ;  /* 0x0000f9249c107981 */ /* 0x000e24000c1e1100 */
[----:B0-----:R-:W-:-:S05]  /*cc40*/  PRMT R3, R16, 0x8880, RZ ;  /* 0x0000888010037816 */ /* 0x001fca00000000ff */
[----:B------:R-:W-:-:S07]  /*cc50*/  IMAD R2, R3, R18, RZ ;  /* 0x0000001203027224 */ /* 0x000fce00078e02ff */
.L_x_548:
[----:B------:R-:W-:Y:S05]  /*cc60*/  BSYNC B1 ;  /* 0x0000000000017941 */ /* 0x000fea0003800000 */
.L_x_547:
[----:B------:R-:W-:Y:S01]  /*cc70*/  IMAD R151, R151, R17, R2 ;  /* 0x0000001197977224 */ /* 0x000fe200078e0202 */
[----:B------:R-:W-:Y:S06]  /*cc80*/  @P0 BRA `(.L_x_549) ;  /* 0x0000003800180947 */ /* 0x000fec0003800000 */
[----:B------:R0:W-:Y:S01]  /*cc90*/  STG.E.U8 desc[UR36][R8.64+0xf9], R151 ;  /* 0x0000f99708007986 */ /* 0x0001e2000c101124 */
[----:B------:R-:W-:Y:S05]  /*cca0*/  BRA `(.L_x_549) ;  /* 0x0000003800107947 */ /* 0x000fea0003800000 */
.L_x_36:
[----:B------:R-:W2:Y:S04]  /*ccb0*/  LDL.LU R2, [R1] ;  /* 0x0000000001027983 */ /* 0x000ea80000300800 */
[----:B------:R-:W3:Y:S04]  /*ccc0*/  LDL.LU R3, [R1+0xc] ;  /* 0x00000c0001037983 */ /* 0x000ee80000300800 */
[----:B------:R-:W4:Y:S04]  /*ccd0*/  LDL.LU R12, [R1+0x14] ;  /* 0x00001400010c7983 */ /* 0x000f280000300800 */
[----:B------:R-:W5:Y:S04]  /*cce0*/  LDL.LU R13, [R1+0x98] ;  /* 0x00009800010d7983 */ /* 0x000f680000300800 */
        /* <DEDUP_REMOVED lines=61> */
[----:B------:R-:W5:Y:S01]  /*d0c0*/  LDL.LU R178, [R1+0x194] ;  /* 0x0001940001b27983 */ /* 0x000f620000300800 */
[----:B------:R-:W-:-:S03]  /*d0d0*/  ISETP.GE.AND P0, PT, R154, 0x1, PT ;  /* 0x000000019a00780c */ /* 0x000fc60003f06270 */
[----:B------:R-:W5:Y:S04]  /*d0e0*/  LDL.LU R177, [R1+0x198] ;  /* 0x0001980001b17983 */ /* 0x000f680000300800 */
[----:B------:R-:W5:Y:S04]  /*d0f0*/  LDL.LU R176, [R1+0x19c] ;  /* 0x00019c0001b07983 */ /* 0x000f680000300800 */
[----:B------:R-:W5:Y:S04]  /*d100*/  LDL.LU R175, [R1+0x1a0] ;  /* 0x0001a00001af7983 */ /* 0x000f680000300800 */
[----:B------:R-:W5:Y:S01]  /*d110*/  LDL.LU R174, [R1+0x1a4] ;  /* 0x0001a40001ae7983 */ /* 0x000f620000300800 */
[----:B------:R-:W-:-:S03]  /*d120*/  ISETP.LT.OR P1, PT, R0, 0x1, !P0 ;  /* 0x000000010000780c */ /* 0x000fc60004721670 */
        /* <DEDUP_REMOVED lines=13> */
[----:B--2---:R-:W-:-:S03]  /*d200*/  @!P1 IMAD R2, R2, R17, RZ ;  /* 0x0000001102029224 */ /* 0x004fc600078e02ff */
[----:B------:R-:W2:Y:S04]  /*d210*/  LDL.LU R160, [R1+0x1dc] ;  /* 0x0001dc0001a07983 */ /* 0x000ea80000300800 */
        /* <DEDUP_REMOVED lines=8> */
[----:B------:R0:W-:Y:S04]  /*d2a0*/  @!P1 STG.E.U8 desc[UR36][R4.64], R2 ;  /* 0x0000000204009986 */ /* 0x0001e8000c101124 */
[----:B0-----:R-:W3:Y:S01]  /*d2b0*/  LDL.LU R2, [R1+0x4] ;  /* 0x0000040001027983 */ /* 0x001ee20000300800 */
[----:B------:R-:W-:-:S02]  /*d2c0*/  ISETP.LT.OR P1, PT, R0, 0x2, !P0 ;  /* 0x000000020000780c */ /* 0x000fc40004721670 */
[----:B------:R-:W-:-:S11]  /*d2d0*/  ISETP.GE.AND P2, PT, R154, 0x9, PT ;  /* 0x000000099a00780c */ /* 0x000fd60003f46270 */
[----:B---3--:R-:W-:-:S05]  /*d2e0*/  @!P1 IMAD R2, R2, R17, RZ ;  /* 0x0000001102029224 */ /* 0x008fca00078e02ff */
[----:B------:R0:W-:Y:S04]  /*d2f0*/  @!P1 STG.E.U8 desc[UR36][R4.64+0x1], R2 ;  /* 0x0000010204009986 */ /* 0x0001e8000c101124 */
[----:B0-----:R-:W3:Y:S01]  /*d300*/  LDL.LU R2, [R1+0x8] ;  /* 0x0000080001027983 */ /* 0x001ee20000300800 */
[C---:B------:R-:W-:Y:S02]  /*d310*/  ISETP.LT.OR P1, PT, R0.reuse, 0x1, !P2 ;  /* 0x000000010000780c */ /* 0x040fe40005721670 */
[C---:B------:R-:W-:Y:S02]  /*d320*/  ISETP.LT.OR P3, PT, R0.reuse, 0x2, !P2 ;  /* 0x000000020000780c */ /* 0x040fe40005761670 */
[----:B------:R-:W-:-:S09]  /*d330*/  ISETP.LT.OR P4, PT, R0, 0x9, !P0 ;  /* 0x000000090000780c */ /* 0x000fd20004781670 */
[----:B---3--:R-:W-:-:S05]  /*d340*/  @!P1 IMAD R2, R2, R17, RZ ;  /* 0x0000001102029224 */ /* 0x008fca00078e02ff */
[----:B------:R0:W-:Y:S04]  /*d350*/  @!P1 STG.E.U8 desc[UR36][R10.64], R2 ;  /* 0x000000020a009986 */ /* 0x0001e8000c101124 */
[----:B0-----:R-:W3:Y:S01]  /*d360*/  LDL.LU R2, [R1+0x10] ;  /* 0x0000100001027983 */ /* 0x001ee20000300800 */
[----:B------:R-:W-:Y:S01]  /*d370*/  @!P3 IMAD R3, R3, R17, RZ ;  /* 0x000000110303b224 */ /* 0x000fe200078e02ff */
[C---:B------:R-:W-:Y:S02]  /*d380*/  ISETP.LT.OR P1, PT, R0.reuse, 0xa, !P0 ;  /* 0x0000000a0000780c */ /* 0x040fe40004721670 */
[C---:B------:R-:W-:Y:S02]  /*d390*/  ISETP.LT.OR P5, PT, R0.reuse, 0x9, !P2 ;  /* 0x000000090000780c */ /* 0x040fe400057a1670 */
[----:B------:R0:W-:Y:S01]  /*d3a0*/  @!P3 STG.E.U8 desc[UR36][R10.64+0x1], R3 ;  /* 0x000001030a00b986 */ /* 0x0001e2000c101124 */
[----:B------:R-:W-:-:S03]  /*d3b0*/  ISETP.LT.OR P6, PT, R0, 0xa, !P2 ;  /* 0x0000000a0000780c */ /* 0x000fc600057c1670 */
[----:B0-----:R-:W5:Y:S01]  /*d3c0*/  LDL.LU R3, [R1+0x18] ;  /* 0x0000180001037983 */ /* 0x001f620000300800 */
[----:B---3--:R-:W-:-:S05]  /*d3d0*/  @!P4 IMAD R2, R2, R17, RZ ;  /* 0x000000110202c224 */ /* 0x008fca00078e02ff */
[----:B------:R0:W-:Y:S04]  /*d3e0*/  @!P4 STG.E.U8 desc[UR36][R4.64+0x8], R2 ;  /* 0x000008020400c986 */ /* 0x0001e8000c101124 */
[----:B0-----:R-:W3:Y:S01]  /*d3f0*/  LDL.LU R2, [R1+0x1c] ;  /* 0x00001c0001027983 */ /* 0x001ee20000300800 */
[-C--:B----4-:R-:W-:Y:S02]  /*d400*/  @!P1 IMAD R12, R12, R17.reuse, RZ ;  /* 0x000000110c0c9224 */ /* 0x090fe400078e02ff */
[----:B-----5:R-:W-:-:S03]  /*d410*/  @!P5 IMAD R3, R3, R17, RZ ;  /* 0x000000110303d224 */ /* 0x020fc600078e02ff */
[----:B------:R0:W-:Y:S04]  /*d420*/  @!P1 STG.E.U8 desc[UR36][R4.64+0x9], R12 ;  /* 0x0000090c04009986 */ /* 0x0001e8000c101124 */
[----:B------:R1:W-:Y:S04]  /*d430*/  @!P5 STG.E.U8 desc[UR36][R10.64+0x8], R3 ;  /* 0x000008030a00d986 */ /* 0x0003e8000c101124 */
[----:B0-----:R-:W4:Y:S04]  /*d440*/  LDL.LU R12, [R1+0x28] ;  /* 0x00002800010c7983 */ /* 0x001f280000300800 */
[----:B-1----:R-:W5:Y:S01]  /*d450*/  LDL.LU R3, [R1+0x20] ;  /* 0x0000200001037983 */ /* 0x002f620000300800 */
[----:B---3--:R-:W-:-:S05]  /*d460*/  @!P6 IMAD R2, R2, R17, RZ ;  /* 0x000000110202e224 */ /* 0x008fca00078e02ff */
[----:B------:R0:W-:Y:S04]  /*d470*/  @!P6 STG.E.U8 desc[UR36][R10.64+0x9], R2 ;  /* 0x000009020a00e986 */ /* 0x0001e8000c101124 */
[----:B0-----:R-:W3:Y:S01]  /*d480*/  LDL.LU R2, [R1+0x24] ;  /* 0x0000240001027983 */ /* 0x001ee20000300800 */
[C---:B------:R-:W-:Y:S02]  /*d490*/  ISETP.LT.OR P3, PT, R0.reuse, 0x11, !P0 ;  /* 0x000000110000780c */ /* 0x040fe40004761670 */
[----:B------:R-:W-:-:S11]  /*d4a0*/  ISETP.LT.OR P4, PT, R0, 0x12, !P0 ;  /* 0x000000120000780c */ /* 0x000fd60004781670 */
[----:B-----5:R-:W-:-:S05]  /*d4b0*/  @!P3 IMAD R3, R3, R17, RZ ;  /* 0x000000110303b224 */ /* 0x020fca00078e02ff */
[----:B------:R0:W-:Y:S04]  /*d4c0*/  @!P3 STG.E.U8 desc[UR36][R4.64+0x10], R3 ;  /* 0x000010030400b986 */ /* 0x0001e8000c101124 */
[----:B0-----:R-:W5:Y:S01]  /*d4d0*/  LDL.LU R3, [R1+0x2c] ;  /* 0x00002c0001037983 */ /* 0x001f620000300800 */
[----:B---3--:R-:W-:-:S05]  /*d4e0*/  @!P4 IMAD R2, R2, R17, RZ ;  /* 0x000000110202c224 */ /* 0x008fca00078e02ff */
[----:B------:R0:W-:Y:S04]  /*d4f0*/  @!P4 STG.E.U8 desc[UR36][R4.64+0x11], R2 ;  /* 0x000011020400c986 */ /* 0x0001e8000c101124 */
[----:B0-----:R-:W3:Y:S01]  /*d500*/  LDL.LU R2, [R1+0x30] ;  /* 0x0000300001027983 */ /* 0x001ee20000300800 */
[C---:B------:R-:W-:Y:S02]  /*d510*/  ISETP.LT.OR P1, PT, R0.reuse, 0x11, !P2 ;  /* 0x000000110000780c */ /* 0x040fe40005721670 */
[C---:B------:R-:W-:Y:S02]  /*d520*/  ISETP.LT.OR P5, PT, R0.reuse, 0x12, !P2 ;  /* 0x000000120000780c */ /* 0x040fe400057a1670 */
[----:B------:R-:W-:-:S09]  /*d530*/  ISETP.LT.OR P6, PT, R0, 0x19, !P0 ;  /* 0x000000190000780c */ /* 0x000fd200047c1670 */
        /* <DEDUP_REMOVED lines=43> */
[----:B-----5:R-:W-:-:S05]  /*d7f0*/  @!P6 IMAD R3, R3, R17, RZ ;  /* 0x000000110303e224 */ /* 0x020fca00078e02ff */
[----:B------:R0:W-:Y:S04]  /*d800*/  @!P6 STG.E.U8 desc[UR36][R4.64+0x29], R3 ;  /* 0x000029030400e986 */ /* 0x0001e8000c101124 */
[----:B0-----:R-:W5:Y:S01]  /*d810*/  LDL.LU R3, [R1+0x5c] ;  /* 0x00005c0001037983 */ /* 0x001f620000300800 */
        /* <DEDUP_REMOVED lines=48> */
[----:B------:R-:W-:-:S13]  /*db20*/  ISETP.LT.OR P5, PT, R0, 0x42, !P2 ;  /* 0x000000420000780c */ /* 0x000fda00057a1670 */
[----:B----4-:R-:W-:-:S05]  /*db30*/  @!P5 IMAD R12, R12, R17, RZ ;  /* 0x000000110c0cd224 */ /* 0x010fca00078e02ff */
[----:B------:R-:W-:Y:S01]  /*db40*/  @!P5 STG.E.U8 desc[UR36][R10.64+0x41], R12 ;  /* 0x0000410c0a00d986 */ /* 0x000fe2000c101124 */
[----:B---3--:R-:W-:-:S05]  /*db50*/  @!P4 IMAD R2, R2, R17, RZ ;  /* 0x000000110202c224 */ /* 0x008fca00078e02ff */
[----:B------:R0:W-:Y:S04]  /*db60*/  @!P4 STG.E.U8 desc[UR36][R10.64+0x40], R2 ;  /* 0x000040020a00c986 */ /* 0x0001e8000c101124 */
[----:B0-----:R-:W3:Y:S04]  /*db70*/  LDL.LU R2, [R1+0x90] ;  /* 0x0000900001027983 */ /* 0x001ee80000300800 */
[----:B------:R-:W4:Y:S01]  /*db80*/  LDL.LU R12, [R1+0xac] ;  /* 0x0000ac00010c7983 */ /* 0x000f220000300800 */
[C---:B------:R-:W-:Y:S02]  /*db90*/  ISETP.LT.OR P6, PT, R0.reuse, 0x49, !P0 ;  /* 0x000000490000780c */ /* 0x040fe400047c1670 */
[----:B------:R-:W-:-:S02]  /*dba0*/  ISETP.LT.OR P1, PT, R0, 0x4a, !P0 ;  /* 0x0000004a0000780c */ /* 0x000fc40004721670 */
[C---:B------:R-:W-:Y:S02]  /*dbb0*/  ISETP.LT.OR P3, PT, R0.reuse, 0x49, !P2 ;  /* 0x000000490000780c */ /* 0x040fe40005761670 */
[C---:B------:R-:W-:Y:S02]  /*dbc0*/  ISETP.LT.OR P4, PT, R0.reuse, 0x4a, !P2 ;  /* 0x0000004a0000780c */ /* 0x040fe40005781670 */
[----:B------:R-:W-:-:S07]  /*dbd0*/  ISETP.LT.OR P5, PT, R0, 0x51, !P0 ;  /* 0x000000510000780c */ /* 0x000fce00047a1670 */
[----:B-----5:R-:W-:-:S05]  /*dbe0*/  @!P1 IMAD R3, R3, R17, RZ ;  /* 0x0000001103039224 */ /* 0x020fca00078e02ff */
[----:B------:R4:W-:Y:S01]  /*dbf0*/  @!P1 STG.E.U8 desc[UR36][R4.64+0x49], R3 ;  /* 0x0000490304009986 */ /* 0x0009e2000c101124 */
[----:B------:R-:W-:Y:S01]  /*dc00*/  ISETP.LT.OR P1, PT, R0, 0x51, !P2 ;  /* 0x000000510000780c */ /* 0x000fe20005721670 */
[-C--:B------:R-:W-:Y:S02]  /*dc10*/  @!P3 IMAD R13, R13, R17.reuse, RZ ;  /* 0x000000110d0db224 */ /* 0x080fe400078e02ff */
[-C--:B------:R-:W-:Y:S02]  /*dc20*/  @!P4 IMAD R15, R15, R17.reuse, RZ ;  /* 0x000000110f0fc224 */ /* 0x080fe400078e02ff */
[----:B------:R-:W-:-:S08]  /*dc30*/  @!P5 IMAD R21, R21, R17, RZ ;  /* 0x000000111515d224 */ /* 0x000fd000078e02ff */
[-C--:B------:R-:W-:Y:S02]  /*dc40*/  @!P1 IMAD R153, R153, R17.reuse, RZ ;  /* 0x0000001199999224 */ /* 0x080fe400078e02ff */
[----:B---3--:R-:W-:-:S05]  /*dc50*/  @!P6 IMAD R2, R2, R17, RZ ;  /* 0x000000110202e224 */ /* 0x008fca00078e02ff */
[----:B------:R-:W-:Y:S01]  /*dc60*/  @!P6 STG.E.U8 desc[UR36][R4.64+0x48], R2 ;  /* 0x000048020400e986 */ /* 0x000fe2000c101124 */
[----:B------:R-:W-:-:S03]  /*dc70*/  ISETP.LT.OR P6, PT, R0, 0x52, !P0 ;  /* 0x000000520000780c */ /* 0x000fc600047c1670 */
[----:B------:R0:W-:Y:S01]  /*dc80*/  @!P3 STG.E.U8 desc[UR36][R10.64+0x48], R13 ;  /* 0x0000480d0a00b986 */ /* 0x0001e2000c101124 */
[----:B------:R-:W-:-:S03]  /*dc90*/  ISETP.LT.OR P3, PT, R0, 0x52, !P2 ;  /* 0x000000520000780c */ /* 0x000fc60005761670 */
[----:B------:R1:W-:Y:S01]  /*dca0*/  @!P4 STG.E.U8 desc[UR36][R10.64+0x49], R15 ;  /* 0x0000490f0a00c986 */ /* 0x0003e2000c101124 */
[----:B------:R-:W-:-:S05]  /*dcb0*/  ISETP.LT.OR P4, PT, R0, 0x59, !P0 ;  /* 0x000000590000780c */ /* 0x000fca0004781670 */
[----:B------:R-:W-:Y:S01]  /*dcc0*/  @!P6 IMAD R23, R23, R17, RZ ;  /* 0x000000111717e224 */ /* 0x000fe200078e02ff */
[----:B------:R3:W-:Y:S01]  /*dcd0*/  @!P5 STG.E.U8 desc[UR36][R4.64+0x50], R21 ;  /* 0x000050150400d986 */ /* 0x0007e2000c101124 */
[----:B------:R-:W-:-:S03]  /*dce0*/  ISETP.LT.OR P5, PT, R0, 0x5a, !P0 ;  /* 0x0000005a0000780c */ /* 0x000fc600047a1670 */
[----:B------:R5:W-:Y:S01]  /*dcf0*/  @!P6 STG.E.U8 desc[UR36][R4.64+0x51], R23 ;  /* 0x000051170400e986 */ /* 0x000be2000c101124 */
[----:B------:R-:W-:-:S03]  /*dd00*/  ISETP.LT.OR P6, PT, R0, 0x59, !P2 ;  /* 0x000000590000780c */ /* 0x000fc600057c1670 */
[----:B------:R-:W-:Y:S01]  /*dd10*/  @!P1 STG.E.U8 desc[UR36][R10.64+0x50], R153 ;  /* 0x000050990a009986 */ /* 0x000fe2000c101124 */
[----:B------:R-:W-:Y:S01]  /*dd20*/  ISETP.LT.OR P1, PT, R0, 0x5a, !P2 ;  /* 0x0000005a0000780c */ /* 0x000fe20005721670 */
[-C--:B----4-:R-:W-:Y:S02]  /*dd30*/  @!P3 IMAD R3, R12, R17.reuse, RZ ;  /* 0x000000110c03b224 */ /* 0x090fe400078e02ff */
[-C--:B0-----:R-:W-:Y:S02]  /*dd40*/  @!P4 IMAD R13, R235, R17.reuse, RZ ;  /* 0x00000011eb0dc224 */ /* 0x081fe400078e02ff */
[-C--:B-1----:R-:W-:Y:S01]  /*dd50*/  @!P5 IMAD R15, R234, R17.reuse, RZ ;  /* 0x00000011ea0fd224 */ /* 0x082fe200078e02ff */
[----:B------:R0:W-:Y:S03]  /*dd60*/  @!P3 STG.E.U8 desc[UR36][R10.64+0x51], R3 ;  /* 0x000051030a00b986 */ /* 0x0001e6000c101124 */
[----:B---3--:R-:W-:Y:S01]  /*dd70*/  @!P6 IMAD R21, R233, R17, RZ ;  /* 0x00000011e915e224 */ /* 0x008fe200078e02ff */
[----:B------:R1:W-:Y:S01]  /*dd80*/  @!P4 STG.E.U8 desc[UR36][R4.64+0x58], R13 ;  /* 0x0000580d0400c986 */ /* 0x0003e2000c101124 */
[----:B------:R-:W-:-:S02]  /*dd90*/  ISETP.LT.OR P3, PT, R0, 0x61, !P0 ;  /* 0x000000610000780c */ /* 0x000fc40004761670 */
[----:B-----5:R-:W-:Y:S01]  /*dda0*/  @!P1 IMAD R23, R232, R17, RZ ;  /* 0x00000011e8179224 */ /* 0x020fe200078e02ff */
[C---:B------:R-:W-:Y:S01]  /*ddb0*/  ISETP.LT.OR P4, PT, R0.reuse, 0x62, !P0 ;  /* 0x000000620000780c */ /* 0x040fe20004781670 */
[----:B------:R3:W-:Y:S01]  /*ddc0*/  @!P5 STG.E.U8 desc[UR36][R4.64+0x59], R15 ;  /* 0x0000590f0400d986 */ /* 0x0007e2000c101124 */
[----:B------:R-:W-:-:S03]  /*ddd0*/  ISETP.LT.OR P5, PT, R0, 0x61, !P2 ;  /* 0x000000610000780c */ /* 0x000fc600057a1670 */
[----:B------:R4:W-:Y:S01]  /*dde0*/  @!P6 STG.E.U8 desc[UR36][R10.64+0x58], R21 ;  /* 0x000058150a00e986 */ /* 0x0009e2000c101124 */
[----:B------:R-:W-:-:S03]  /*ddf0*/  ISETP.LT.OR P6, PT, R0, 0x62, !P2 ;  /* 0x000000620000780c */ /* 0x000fc600057c1670 */
[----:B------:R-:W-:Y:S01]  /*de00*/  @!P1 STG.E.U8 desc[UR36][R10.64+0x59], R23 ;  /* 0x000059170a009986 */ /* 0x000fe2000c101124 */
[----:B------:R-:W-:Y:S01]  /*de10*/  ISETP.LT.OR P1, PT, R0, 0x69, !P0 ;  /* 0x000000690000780c */ /* 0x000fe20004721670 */
[-C--:B0-----:R-:W-:Y:S02]  /*de20*/  @!P3 IMAD R3, R231, R17.reuse, RZ ;  /* 0x00000011e703b224 */ /* 0x081fe400078e02ff */
[-C--:B-1----:R-:W-:Y:S02]  /*de30*/  @!P4 IMAD R13, R230, R17.reuse, RZ ;  /* 0x00000011e60dc224 */ /* 0x082fe400078e02ff */
[-C--:B---3--:R-:W-:Y:S01]  /*de40*/  @!P5 IMAD R15, R229, R17.reuse, RZ ;  /* 0x00000011e50fd224 */ /* 0x088fe200078e02ff */
[----:B------:R0:W-:Y:S03]  /*de50*/  @!P3 STG.E.U8 desc[UR36][R4.64+0x60], R3 ;  /* 0x000060030400b986 */ /* 0x0001e6000c101124 */
[----:B----4-:R-:W-:Y:S01]  /*de60*/  @!P6 IMAD R21, R228, R17, RZ ;  /* 0x00000011e415e224 */ /* 0x010fe200078e02ff */
[----:B------:R1:W-:Y:S01]  /*de70*/  @!P4 STG.E.U8 desc[UR36][R4.64+0x61], R13 ;  /* 0x0000610d0400c986 */ /* 0x0003e2000c101124 */
[----:B------:R-:W-:-:S02]  /*de80*/  ISETP.LT.OR P3, PT, R0, 0x6a, !P0 ;  /* 0x0000006a0000780c */ /* 0x000fc40004761670 */
[----:B------:R-:W-:Y:S01]  /*de90*/  @!P1 IMAD R153, R227, R17, RZ ;  /* 0x00000011e3999224 */ /* 0x000fe200078e02ff */
        /* <DEDUP_REMOVED lines=131> */
[-C--:B----4-:R-:W-:Y:S01]  /*e6d0*/  @!P6 IMAD R21, R183, R17.reuse, RZ ;  /* 0x00000011b715e224 */ /* 0x090fe200078e02ff */
[----:B------:R1:W-:Y:S03]  /*e6e0*/  @!P4 STG.E.U8 desc[UR36][R10.64+0xb8], R13 ;  /* 0x0000b80d0a00c986 */ /* 0x0003e6000c101124 */
[----:B------:R-:W-:Y:S01]  /*e6f0*/  @!P1 IMAD R23, R182, R17, RZ ;  /* 0x00000011b6179224 */ /* 0x000fe200078e02ff */
[C---:B------:R-:W-:Y:S01]  /*e700*/  ISETP.LT.OR P3, PT, R0.reuse, 0xc1, !P2 ;  /* 0x000000c10000780c */ /* 0x040fe20005761670 */
[----:B------:R3:W-:Y:S01]  /*e710*/  @!P5 STG.E.U8 desc[UR36][R10.64+0xb9], R15 ;  /* 0x0000b90f0a00d986 */ /* 0x0007e2000c101124 */
[----:B------:R-:W-:-:S02]  /*e720*/  ISETP.LT.OR P4, PT, R0, 0xc2, !P2 ;  /* 0x000000c20000780c */ /* 0x000fc40005781670 */
[C---:B------:R-:W-:Y:S01]  /*e730*/  ISETP.LT.OR P5, PT, R0.reuse, 0xc9, !P0 ;  /* 0x000000c90000780c */ /* 0x040fe200047a1670 */
[----:B------:R4:W-:Y:S01]  /*e740*/  @!P6 STG.E.U8 desc[UR36][R4.64+0xc0], R21 ;  /* 0x0000c0150400e986 */ /* 0x0009e2000c101124 */
[----:B------:R-:W-:-:S03]  /*e750*/  ISETP.LT.OR P6, PT, R0, 0xca, !P0 ;  /* 0x000000ca0000780c */ /* 0x000fc600047c1670 */
[----:B------:R-:W-:Y:S01]  /*e760*/  @!P1 STG.E.U8 desc[UR36][R4.64+0xc1], R23 ;  /* 0x0000c11704009986 */ /* 0x000fe2000c101124 */
[----:B------:R-:W-:-:S03]  /*e770*/  ISETP.LT.OR P1, PT, R0, 0xc9, !P2 ;  /* 0x000000c90000780c */ /* 0x000fc60005721670 */
[-C--:B0-----:R-:W-:Y:S02]  /*e780*/  @!P3 IMAD R3, R181, R17.reuse, RZ ;  /* 0x00000011b503b224 */ /* 0x081fe400078e02ff */
[-C--:B-1----:R-:W-:Y:S02]  /*e790*/  @!P4 IMAD R13, R180, R17.reuse, RZ ;  /* 0x00000011b40dc224 */ /* 0x082fe400078e02ff */
[-C--:B---3--:R-:W-:Y:S02]  /*e7a0*/  @!P5 IMAD R15, R179, R17.reuse, RZ ;  /* 0x00000011b30fd224 */ /* 0x088fe400078e02ff */
[-C--:B----4-:R-:W-:Y:S01]  /*e7b0*/  @!P6 IMAD R21, R178, R17.reuse, RZ ;  /* 0x00000011b215e224 */ /* 0x090fe200078e02ff */
[----:B------:R0:W-:Y:S03]  /*e7c0*/  @!P3 STG.E.U8 desc[UR36][R10.64+0xc0], R3 ;  /* 0x0000c0030a00b986 */ /* 0x0001e6000c101124 */
[----:B------:R-:W-:Y:S01]  /*e7d0*/  @!P1 IMAD R153, R177, R17, RZ ;  /* 0x00000011b1999224 */ /* 0x000fe200078e02ff */
[----:B------:R1:W-:Y:S01]  /*e7e0*/  @!P4 STG.E.U8 desc[UR36][R10.64+0xc1], R13 ;  /* 0x0000c10d0a00c986 */ /* 0x0003e2000c101124 */
[----:B------:R-:W-:-:S02]  /*e7f0*/  ISETP.LT.OR P3, PT, R0, 0xca, !P2 ;  /* 0x000000ca0000780c */ /* 0x000fc40005761670 */
        /* <DEDUP_REMOVED lines=33> */
[----:B------:R4:W-:Y:S04]  /*ea10*/  @!P6 STG.E.U8 desc[UR36][R10.64+0xd9], R21 ;  /* 0x0000d9150a00e986 */ /* 0x0009e8000c101124 */
[----:B------:R-:W-:Y:S01]  /*ea20*/  @!P1 STG.E.U8 desc[UR36][R4.64+0xe0], R153 ;  /* 0x0000e09904009986 */ /* 0x000fe2000c101124 */
[C---:B------:R-:W-:Y:S02]  /*ea30*/  ISETP.LT.OR P1, PT, R0.reuse, 0xea, !P0 ;  /* 0x000000ea0000780c */ /* 0x040fe40004721670 */
[----:B------:R-:W-:Y:S01]  /*ea40*/  ISETP.LT.OR P6, PT, R0, 0xe9, !P0 ;  /* 0x000000e90000780c */ /* 0x000fe200047c1670 */
[-C--:B0-----:R-:W-:Y:S02]  /*ea50*/  @!P3 IMAD R3, R166, R17.reuse, RZ ;  /* 0x00000011a603b224 */ /* 0x081fe400078e02ff */
[----:B-1----:R-:W-:-:S02]  /*ea60*/  @!P4 IMAD R13, R165, R17, RZ ;  /* 0x00000011a50dc224 */ /* 0x002fc400078e02ff */
[----:B---3--:R-:W-:Y:S01]  /*ea70*/  @!P5 IMAD R15, R164, R17, RZ ;  /* 0x00000011a40fd224 */ /* 0x008fe200078e02ff */
[----:B------:R0:W-:Y:S01]  /*ea80*/  @!P3 STG.E.U8 desc[UR36][R4.64+0xe1], R3 ;  /* 0x0000e1030400b986 */ /* 0x0001e2000c101124 */
[----:B------:R-:W-:-:S04]  /*ea90*/  ISETP.LT.OR P3, PT, R0, 0xe9, !P2 ;  /* 0x000000e90000780c */ /* 0x000fc80005761670 */
[-C--:B------:R-:W-:Y:S01]  /*eaa0*/  @!P1 IMAD R23, R162, R17.reuse, RZ ;  /* 0x00000011a2179224 */ /* 0x080fe200078e02ff */
[----:B------:R2:W-:Y:S01]  /*eab0*/  @!P4 STG.E.U8 desc[UR36][R10.64+0xe0], R13 ;  /* 0x0000e00d0a00c986 */ /* 0x0005e2000c101124 */
[----:B----4-:R-:W-:Y:S01]  /*eac0*/  @!P6 IMAD R21, R163, R17, RZ ;  /* 0x00000011a315e224 */ /* 0x010fe200078e02ff */
[C---:B------:R-:W-:Y:S02]  /*ead0*/  ISETP.LT.OR P4, PT, R0.reuse, 0xea, !P2 ;  /* 0x000000ea0000780c */ /* 0x040fe40005781670 */
[----:B------:R1:W-:Y:S01]  /*eae0*/  @!P5 STG.E.U8 desc[UR36][R10.64+0xe1], R15 ;  /* 0x0000e10f0a00d986 */ /* 0x0003e2000c101124 */
[----:B------:R-:W-:-:S03]  /*eaf0*/  ISETP.LT.OR P5, PT, R0, 0xf1, !P0 ;  /* 0x000000f10000780c */ /* 0x000fc600047a1670 */
[----:B------:R-:W-:Y:S01]  /*eb00*/  @!P1 STG.E.U8 desc[UR36][R4.64+0xe9], R23 ;  /* 0x0000e91704009986 */ /* 0x000fe2000c101124 */
[----:B------:R-:W-:-:S03]  /*eb10*/  ISETP.LT.OR P1, PT, R0, 0xf2, !P0 ;  /* 0x000000f20000780c */ /* 0x000fc60004721670 */
[----:B------:R3:W-:Y:S01]  /*eb20*/  @!P6 STG.E.U8 desc[UR36][R4.64+0xe8], R21 ;  /* 0x0000e8150400e986 */ /* 0x0007e2000c101124 */
[----:B------:R-:W-:Y:S01]  /*eb30*/  ISETP.LT.OR P6, PT, R0, 0xf1, !P2 ;  /* 0x000000f10000780c */ /* 0x000fe200057c1670 */
[-C--:B0-----:R-:W-:Y:S02]  /*eb40*/  @!P3 IMAD R3, R161, R17.reuse, RZ ;  /* 0x00000011a103b224 */ /* 0x081fe400078e02ff */
[-C--:B--2---:R-:W-:Y:S02]  /*eb50*/  @!P4 IMAD R13, R160, R17.reuse, RZ ;  /* 0x00000011a00dc224 */ /* 0x084fe400078e02ff */
[-C--:B-1----:R-:W-:Y:S01]  /*eb60*/  @!P5 IMAD R15, R159, R17.reuse, RZ ;  /* 0x000000119f0fd224 */ /* 0x082fe200078e02ff */
[----:B------:R0:W-:Y:S01]  /*eb70*/  @!P3 STG.E.U8 desc[UR36][R10.64+0xe8], R3 ;  /* 0x0000e8030a00b986 */ /* 0x0001e2000c101124 */
[----:B------:R-:W-:Y:S02]  /*eb80*/  ISETP.LT.OR P3, PT, R0, 0xf2, !P2 ;  /* 0x000000f20000780c */ /* 0x000fe40005761670 */
[-C--:B---3--:R-:W-:Y:S01]  /*eb90*/  @!P1 IMAD R21, R158, R17.reuse, RZ ;  /* 0x000000119e159224 */ /* 0x088fe200078e02ff */
[----:B------:R1:W-:Y:S03]  /*eba0*/  @!P4 STG.E.U8 desc[UR36][R10.64+0xe9], R13 ;  /* 0x0000e90d0a00c986 */ /* 0x0003e6000c101124 */
[----:B------:R-:W-:Y:S01]  /*ebb0*/  @!P6 IMAD R23, R157, R17, RZ ;  /* 0x000000119d17e224 */ /* 0x000fe200078e02ff */
[C---:B------:R-:W-:Y:S01]  /*ebc0*/  ISETP.LT.OR P4, PT, R0.reuse, 0xf9, !P0 ;  /* 0x000000f90000780c */ /* 0x040fe20004781670 */
[----:B------:R-:W-:Y:S01]  /*ebd0*/  @!P1 STG.E.U8 desc[UR36][R4.64+0xf1], R21 ;  /* 0x0000f11504009986 */ /* 0x000fe2000c101124 */
[----:B------:R-:W-:-:S02]  /*ebe0*/  ISETP.LT.OR P0, PT, R0, 0xfa, !P0 ;  /* 0x000000fa0000780c */ /* 0x000fc40004701670 */
[----:B------:R-:W-:Y:S01]  /*ebf0*/  ISETP.GE.AND P1, PT, R154, 0x81, PT ;  /* 0x000000819a00780c */ /* 0x000fe20003f26270 */
[----:B------:R2:W-:Y:S01]  /*ec00*/  @!P5 STG.E.U8 desc[UR36][R4.64+0xf0], R15 ;  /* 0x0000f00f0400d986 */ /* 0x0005e2000c101124 */
[C---:B------:R-:W-:Y:S02]  /*ec10*/  ISETP.LT.OR P5, PT, R0.reuse, 0xf9, !P2 ;  /* 0x000000f90000780c */ /* 0x040fe400057a1670 */
[C---:B------:R-:W-:Y:S01]  /*ec20*/  ISETP.LT.OR P2, PT, R0.reuse, 0xfa, !P2 ;  /* 0x000000fa0000780c */ /* 0x040fe20005741670 */
[----:B------:R3:W-:Y:S01]  /*ec30*/  @!P6 STG.E.U8 desc[UR36][R10.64+0xf0], R23 ;  /* 0x0000f0170a00e986 */ /* 0x0007e2000c101124 */
[----:B------:R-:W-:Y:S01]  /*ec40*/  ISETP.LT.OR P6, PT, R0, 0x1, !P1 ;  /* 0x000000010000780c */ /* 0x000fe20004fc1670 */
[-C--:B0-----:R-:W-:Y:S02]  /*ec50*/  @!P3 IMAD R3, R156, R17.reuse, RZ ;  /* 0x000000119c03b224 */ /* 0x081fe400078e02ff */
[-C--:B-1----:R-:W-:Y:S02]  /*ec60*/  @!P4 IMAD R13, R152, R17.reuse, RZ ;  /* 0x00000011980dc224 */ /* 0x082fe400078e02ff */
[----:B------:R-:W-:Y:S01]  /*ec70*/  @!P0 IMAD R153, R22, R17, RZ ;  /* 0x0000001116998224 */ /* 0x000fe200078e02ff */
[----:B------:R0:W-:Y:S01]  /*ec80*/  @!P3 STG.E.U8 desc[UR36][R10.64+0xf1], R3 ;  /* 0x0000f1030a00b986 */ /* 0x0001e2000c101124 */
[----:B------:R-:W-:-:S02]  /*ec90*/  ISETP.GE.AND P3, PT, R154, 0x89, PT ;  /* 0x000000899a00780c */ /* 0x000fc40003f66270 */
[-C--:B--2---:R-:W-:Y:S02]  /*eca0*/  @!P5 IMAD R15, R20, R17.reuse, RZ ;  /* 0x00000011140fd224 */ /* 0x084fe400078e02ff */
[-C--:B------:R-:W-:Y:S01]  /*ecb0*/  @!P2 IMAD R21, R14, R17.reuse, RZ ;  /* 0x000000110e15a224 */ /* 0x080fe200078e02ff */
[----:B------:R-:W-:Y:S01]  /*ecc0*/  @!P0 STG.E.U8 desc[UR36][R4.64+0xf9], R153 ;  /* 0x0000f99904008986 */ /* 0x000fe2000c101124 */
[----:B---3--:R-:W-:Y:S01]  /*ecd0*/  @!P6 IMAD R23, R24, R17, RZ ;  /* 0x000000111817e224 */ /* 0x008fe200078e02ff */
[C---:B------:R-:W-:Y:S02]  /*ece0*/  ISETP.LT.OR P0, PT, R0.reuse, 0x2, !P1 ;  /* 0x000000020000780c */ /* 0x040fe40004f01670 */
[----:B------:R1:W-:Y:S01]  /*ecf0*/  @!P4 STG.E.U8 desc[UR36][R4.64+0xf8], R13 ;  /* 0x0000f80d0400c986 */ /* 0x0003e2000c101124 */
[----:B------:R-:W-:-:S03]  /*ed00*/  ISETP.LT.OR P4, PT, R0, 0x1, !P3 ;  /* 0x000000010000780c */ /* 0x000fc60005f81670 */
[----:B------:R-:W-:Y:S01]  /*ed10*/  @!P5 STG.E.U8 desc[UR36][R10.64+0xf8], R15 ;  /* 0x0000f80f0a00d986 */ /* 0x000fe2000c101124 */
[----:B------:R-:W-:-:S03]  /*ed20*/  ISETP.LT.OR P5, PT, R0, 0x2, !P3 ;  /* 0x000000020000780c */ /* 0x000fc60005fa1670 */
[----:B------:R-:W-:Y:S01]  /*ed30*/  @!P2 STG.E.U8 desc[UR36][R10.64+0xf9], R21 ;  /* 0x0000f9150a00a986 */ /* 0x000fe2000c101124 */
[----:B------:R-:W-:-:S03]  /*ed40*/  ISETP.LT.OR P2, PT, R0, 0x9, !P1 ;  /* 0x000000090000780c */ /* 0x000fc60004f41670 */
[----:B------:R-:W-:Y:S01]  /*ed50*/  @!P6 STG.E.U8 desc[UR36][R6.64], R23 ;  /* 0x000000170600e986 */ /* 0x000fe2000c101124 */
[----:B------:R-:W-:Y:S01]  /*ed60*/  ISETP.LT.OR P6, PT, R0, 0xa, !P1 ;  /* 0x0000000a0000780c */ /* 0x000fe20004fc1670 */
[-C--:B------:R-:W-:Y:S02]  /*ed70*/  @!P0 IMAD R25, R25, R17.reuse, RZ ;  /* 0x0000001119198224 */ /* 0x080fe400078e02ff */
[-C--:B0-----:R-:W-:Y:S02]  /*ed80*/  @!P4 IMAD R3, R26, R17.reuse, RZ ;  /* 0x000000111a03c224 */ /* 0x081fe400078e02ff */
[-C--:B------:R-:W-:Y:S01]  /*ed90*/  @!P5 IMAD R27, R27, R17.reuse, RZ ;  /* 0x000000111b1bd224 */ /* 0x080fe200078e02ff */
[----:B------:R-:W-:Y:S03]  /*eda0*/  @!P0 STG.E.U8 desc[UR36][R6.64+0x1], R25 ;  /* 0x0000011906008986 */ /* 0x000fe6000c101124 */
[----:B-1----:R-:W-:Y:S01]  /*edb0*/  @!P2 IMAD R5, R28, R17, RZ ;  /* 0x000000111c05a224 */ /* 0x002fe200078e02ff */
[----:B------:R0:W-:Y:S01]  /*edc0*/  @!P4 STG.E.U8 desc[UR36][R8.64], R3 ;  /* 0x000000030800c986 */ /* 0x0001e2000c101124 */
[----:B------:R-:W-:-:S02]  /*edd0*/  ISETP.LT.OR P0, PT, R0, 0xa, !P3 ;  /* 0x0000000a0000780c */ /* 0x000fc40005f01670 */
[----:B------:R-:W-:Y:S01]  /*ede0*/  @!P6 IMAD R29, R29, R17, RZ ;  /* 0x000000111d1de224 */ /* 0x000fe200078e02ff */
[C---:B------:R-:W-:Y:S01]  /*edf0*/  ISETP.LT.OR P4, PT, R0.reuse, 0x9, !P3 ;  /* 0x000000090000780c */ /* 0x040fe20005f81670 */
[----:B------:R-:W-:Y:S01]  /*ee00*/  @!P5 STG.E.U8 desc[UR36][R8.64+0x1], R27 ;  /* 0x0000011b0800d986 */ /* 0x000fe2000c101124 */
[----:B------:R-:W-:-:S03]  /*ee10*/  ISETP.LT.OR P5, PT, R0, 0x11, !P1 ;  /* 0x000000110000780c */ /* 0x000fc60004fa1670 */
[----:B------:R1:W-:Y:S01]  /*ee20*/  @!P2 STG.E.U8 desc[UR36][R6.64+0x8], R5 ;  /* 0x000008050600a986 */ /* 0x0003e2000c101124 */
[----:B------:R-:W-:-:S03]  /*ee30*/  ISETP.LT.OR P2, PT, R0, 0x12, !P1 ;  /* 0x000000120000780c */ /* 0x000fc60004f41670 */
[----:B------:R-:W-:Y:S01]  /*ee40*/  @!P6 STG.E.U8 desc[UR36][R6.64+0x9], R29 ;  /* 0x0000091d0600e986 */ /* 0x000fe2000c101124 */
[----:B------:R-:W-:Y:S01]  /*ee50*/  ISETP.LT.OR P6, PT, R0, 0x11, !P3 ;  /* 0x000000110000780c */ /* 0x000fe20005fc1670 */
[-C--:B------:R-:W-:Y:S02]  /*ee60*/  @!P0 IMAD R31, R31, R17.reuse, RZ ;  /* 0x000000111f1f8224 */ /* 0x080fe400078e02ff */
[-C--:B0-----:R-:W-:Y:S02]  /*ee70*/  @!P4 IMAD R3, R30, R17.reuse, RZ ;  /* 0x000000111e03c224 */ /* 0x081fe400078e02ff */
[-C--:B------:R-:W-:Y:S01]  /*ee80*/  @!P5 IMAD R11, R32, R17.reuse, RZ ;  /* 0x00000011200bd224 */ /* 0x080fe200078e02ff */
[----:B------:R-:W-:Y:S03]  /*ee90*/  @!P0 STG.E.U8 desc[UR36][R8.64+0x9], R31 ;  /* 0x0000091f08008986 */ /* 0x000fe6000c101124 */
[----:B------:R-:W-:Y:S01]  /*eea0*/  @!P2 IMAD R33, R33, R17, RZ ;  /* 0x000000112121a224 */ /* 0x000fe200078e02ff */
[----:B------:R0:W-:Y:S01]  /*eeb0*/  @!P4 STG.E.U8 desc[UR36][R8.64+0x8], R3 ;  /* 0x000008030800c986 */ /* 0x0001e2000c101124 */
[----:B------:R-:W-:-:S02]  /*eec0*/  ISETP.LT.OR P0, PT, R0, 0x12, !P3 ;  /* 0x000000120000780c */ /* 0x000fc40005f01670 */
[----:B-1----:R-:W-:Y:S01]  /*eed0*/  @!P6 IMAD R5, R34, R17, RZ ;  /* 0x000000112205e224 */ /* 0x002fe200078e02ff */
[C---:B------:R-:W-:Y:S01]  /*eee0*/  ISETP.LT.OR P4, PT, R0.reuse, 0x19, !P1 ;  /* 0x000000190000780c */ /* 0x040fe20004f81670 */
[----:B------:R-:W-:Y:S01]  /*eef0*/  @!P5 STG.E.U8 desc[UR36][R6.64+0x10], R11 ;  /* 0x0000100b0600d986 */ /* 0x000fe2000c101124 */
[----:B------:R-:W-:-:S03]  /*ef00*/  ISETP.LT.OR P5, PT, R0, 0x1a, !P1 ;  /* 0x0000001a0000780c */ /* 0x000fc60004fa1670 */
[----:B------:R-:W-:Y:S01]  /*ef10*/  @!P2 STG.E.U8 desc[UR36][R6.64+0x11], R33 ;  /* 0x000011210600a986 */ /* 0x000fe2000c101124 */
[----:B------:R-:W-:-:S03]  /*ef20*/  ISETP.LT.OR P2, PT, R0, 0x19, !P3 ;  /* 0x000000190000780c */ /* 0x000fc60005f41670 */
[----:B------:R1:W-:Y:S01]  /*ef30*/  @!P6 STG.E.U8 desc[UR36][R8.64+0x10], R5 ;  /* 0x000010050800e986 */ /* 0x0003e2000c101124 */
[----:B------:R-:W-:Y:S01]  /*ef40*/  ISETP.LT.OR P6, PT, R0, 0x1a, !P3 ;  /* 0x0000001a0000780c */ /* 0x000fe20005fc1670 */
[-C--:B------:R-:W-:Y:S02]  /*ef50*/  @!P0 IMAD R35, R35, R17.reuse, RZ ;  /* 0x0000001123238224 */ /* 0x080fe400078e02ff */
[-C--:B0-----:R-:W-:Y:S02]  /*ef60*/  @!P4 IMAD R3, R36, R17.reuse, RZ ;  /* 0x000000112403c224 */ /* 0x081fe400078e02ff */
[-C--:B------:R-:W-:Y:S01]  /*ef70*/  @!P5 IMAD R37, R37, R17.reuse, RZ ;  /* 0x000000112525d224 */ /* 0x080fe200078e02ff */
[----:B------:R-:W-:Y:S01]  /*ef80*/  @!P0 STG.E.U8 desc[UR36][R8.64+0x11], R35 ;  /* 0x0000112308008986 */ /* 0x000fe2000c101124 */
[----:B------:R-:W-:Y:S02]  /*ef90*/  ISETP.LT.OR P0, PT, R0, 0x22, !P1 ;  /* 0x000000220000780c */ /* 0x000fe40004f01670 */
[----:B-1----:R-:W-:-:S04]  /*efa0*/  @!P2 IMAD R5, R38, R17, RZ ;  /* 0x000000112605a224 */ /* 0x002fc800078e02ff */
[----:B------:R-:W-:Y:S01]  /*efb0*/  @!P6 IMAD R39, R39, R17, RZ ;  /* 0x000000112727e224 */ /* 0x000fe200078e02ff */
[----:B------:R0:W-:Y:S01]  /*efc0*/  @!P4 STG.E.U8 desc[UR36][R6.64+0x18], R3 ;  /* 0x000018030600c986 */ /* 0x0001e2000c101124 */
[----:B------:R-:W-:-:S03]  /*efd0*/  ISETP.LT.OR P4, PT, R0, 0x21, !P1 ;  /* 0x000000210000780c */ /* 0x000fc60004f81670 */
        /* <DEDUP_REMOVED lines=216> */
[-C--:B0-----:R-:W-:Y:S02]  /*fd60*/  @!P4 IMAD R3, R110, R17.reuse, RZ ;  /* 0x000000116e03c224 */ /* 0x081fe400078e02ff */
[-C--:B------:R-:W-:Y:S02]  /*fd70*/  @!P0 IMAD R111, R111, R17.reuse, RZ ;  /* 0x000000116f6f8224 */ /* 0x080fe400078e02ff */
[-C--:B------:R-:W-:Y:S01]  /*fd80*/  @!P5 IMAD R11, R112, R17.reuse, RZ ;  /* 0x00000011700bd224 */ /* 0x080fe200078e02ff */
[----:B------:R0:W-:Y:S03]  /*fd90*/  @!P4 STG.E.U8 desc[UR36][R8.64+0xa8], R3 ;  /* 0x0000a8030800c986 */ /* 0x0001e6000c101124 */
[-C--:B------:R-:W-:Y:S01]  /*fda0*/  @!P2 IMAD R113, R113, R17.reuse, RZ ;  /* 0x000000117171a224 */ /* 0x080fe200078e02ff */
[----:B------:R-:W-:Y:S03]  /*fdb0*/  @!P0 STG.E.U8 desc[UR36][R8.64+0xa9], R111 ;  /* 0x0000a96f08008986 */ /* 0x000fe6000c101124 */
[----:B-1----:R-:W-:Y:S01]  /*fdc0*/  @!P6 IMAD R5, R114, R17, RZ ;  /* 0x000000117205e224 */ /* 0x002fe200078e02ff */
[C---:B------:R-:W-:Y:S01]  /*fdd0*/  ISETP.LT.OR P0, PT, R0.reuse, 0xb2, !P3 ;  /* 0x000000b20000780c */ /* 0x040fe20005f01670 */
[----:B------:R-:W-:Y:S01]  /*fde0*/  @!P5 STG.E.U8 desc[UR36][R6.64+0xb0], R11 ;  /* 0x0000b00b0600d986 */ /* 0x000fe2000c101124 */
[----:B------:R-:W-:-:S02]  /*fdf0*/  ISETP.LT.OR P5, PT, R0, 0xba, !P1 ;  /* 0x000000ba0000780c */ /* 0x000fc40004fa1670 */
[C---:B------:R-:W-:Y:S01]  /*fe00*/  ISETP.LT.OR P4, PT, R0.reuse, 0xb9, !P1 ;  /* 0x000000b90000780c */ /* 0x040fe20004f81670 */
[----:B------:R-:W-:Y:S01]  /*fe10*/  @!P2 STG.E.U8 desc[UR36][R6.64+0xb1], R113 ;  /* 0x0000b1710600a986 */ /* 0x000fe2000c101124 */
[----:B------:R-:W-:-:S03]  /*fe20*/  ISETP.LT.OR P2, PT, R0, 0xb9, !P3 ;  /* 0x000000b90000780c */ /* 0x000fc60005f41670 */
[----:B------:R1:W-:Y:S01]  /*fe30*/  @!P6 STG.E.U8 desc[UR36][R8.64+0xb0], R5 ;  /* 0x0000b0050800e986 */ /* 0x0003e2000c101124 */
[----:B------:R-:W-:-:S03]  /*fe40*/  ISETP.LT.OR P6, PT, R0, 0xba, !P3 ;  /* 0x000000ba0000780c */ /* 0x000fc60005fc1670 */
[-C--:B------:R-:W-:Y:S02]  /*fe50*/  @!P0 IMAD R115, R115, R17.reuse, RZ ;  /* 0x0000001173738224 */ /* 0x080fe400078e02ff */
[-C--:B------:R-:W-:Y:S02]  /*fe60*/  @!P5 IMAD R117, R117, R17.reuse, RZ ;  /* 0x000000117575d224 */ /* 0x080fe400078e02ff */
[-C--:B0-----:R-:W-:Y:S01]  /*fe70*/  @!P4 IMAD R3, R116, R17.reuse, RZ ;  /* 0x000000117403c224 */ /* 0x081fe200078e02ff */
[----:B------:R-:W-:Y:S01]  /*fe80*/  @!P0 STG.E.U8 desc[UR36][R8.64+0xb1], R115 ;  /* 0x0000b17308008986 */ /* 0x000fe2000c101124 */
[----:B------:R-:W-:Y:S01]  /*fe90*/  ISETP.LT.OR P0, PT, R0, 0xc1, !P1 ;  /* 0x000000c10000780c */ /* 0x000fe20004f01670 */
[----:B-1----:R-:W-:-:S03]  /*fea0*/  @!P2 IMAD R5, R118, R17, RZ ;  /* 0x000000117605a224 */ /* 0x002fc600078e02ff */
[----:B------:R-:W-:Y:S01]  /*feb0*/  @!P6 IMAD R119, R119, R17, RZ ;  /* 0x000000117777e224 */ /* 0x000fe200078e02ff */
[----:B------:R-:W-:Y:S01]  /*fec0*/  @!P5 STG.E.U8 desc[UR36][R6.64+0xb9], R117 ;  /* 0x0000b9750600d986 */ /* 0x000fe2000c101124 */
[----:B------:R-:W-:-:S03]  /*fed0*/  ISETP.LT.OR P5, PT, R0, 0xc2, !P1 ;  /* 0x000000c20000780c */ /* 0x000fc60004fa1670 */
[----:B------:R0:W-:Y:S01]  /*fee0*/  @!P4 STG.E.U8 desc[UR36][R6.64+0xb8], R3 ;  /* 0x0000b8030600c986 */ /* 0x0001e2000c101124 */
[----:B------:R-:W-:-:S03]  /*fef0*/  ISETP.LT.OR P4, PT, R0, 0xc1, !P3 ;  /* 0x000000c10000780c */ /* 0x000fc60005f81670 */
[----:B------:R-:W-:Y:S01]  /*ff00*/  @!P6 STG.E.U8 desc[UR36][R8.64+0xb9], R119 ;  /* 0x0000b9770800e986 */ /* 0x000fe2000c101124 */
[----:B------:R-:W-:-:S03]  /*ff10*/  ISETP.LT.OR P6, PT, R0, 0xc2, !P3 ;  /* 0x000000c20000780c */ /* 0x000fc60005fc1670 */
[----:B------:R1:W-:Y:S01]  /*ff20*/  @!P2 STG.E.U8 desc[UR36][R8.64+0xb8], R5 ;  /* 0x0000b8050800a986 */ /* 0x0003e2000c101124 */
[----:B------:R-:W-:Y:S01]  /*ff30*/  ISETP.LT.OR P2, PT, R0, 0xc9, !P1 ;  /* 0x000000c90000780c */ /* 0x000fe20004f41670 */
[-C--:B------:R-:W-:Y:S02]  /*ff40*/  @!P0 IMAD R11, R120, R17.reuse, RZ ;  /* 0x00000011780b8224 */ /* 0x080fe400078e02ff */
[-C--:B------:R-:W-:Y:S02]  /*ff50*/  @!P5 IMAD R121, R121, R17.reuse, RZ ;  /* 0x000000117979d224 */ /* 0x080fe400078e02ff */
[-C--:B0-----:R-:W-:Y:S01]  /*ff60*/  @!P4 IMAD R3, R122, R17.reuse, RZ ;  /* 0x000000117a03c224 */ /* 0x081fe200078e02ff */
[----:B------:R0:W-:Y:S03]  /*ff70*/  @!P0 STG.E.U8 desc[UR36][R6.64+0xc0], R11 ;  /* 0x0000c00b06008986 */ /* 0x0001e6000c101124 */
[-C--:B------:R-:W-:Y:S01]  /*ff80*/  @!P6 IMAD R123, R123, R17.reuse, RZ ;  /* 0x000000117b7be224 */ /* 0x080fe200078e02ff */
[----:B------:R-:W-:Y:S01]  /*ff90*/  ISETP.LT.OR P0, PT, R0, 0xca, !P1 ;  /* 0x000000ca0000780c */ /* 0x000fe20004f01670 */
[----:B------:R-:W-:Y:S02]  /*ffa0*/  @!P5 STG.E.U8 desc[UR36][R6.64+0xc1], R121 ;  /* 0x0000c1790600d986 */ /* 0x000fe4000c101124 */
[----:B-1----:R-:W-:Y:S01]  /*ffb0*/  @!P2 IMAD R5, R124, R17, RZ ;  /* 0x000000117c05a224 */ /* 0x002fe200078e02ff */
[C---:B------:R-:W-:Y:S01]  /*ffc0*/  ISETP.LT.OR P5, PT, R0.reuse, 0xc9, !P3 ;  /* 0x000000c90000780c */ /* 0x040fe20005fa1670 */
[----:B------:R1:W-:Y:S01]  /*ffd0*/  @!P4 STG.E.U8 desc[UR36][R8.64+0xc0], R3 ;  /* 0x0000c0030800c986 */ /* 0x0003e2000c101124 */
        /* <DEDUP_REMOVED lines=8> */
[----:B------:R-:W-:Y:S03]  /*10060*/  @!P0 STG.E.U8 desc[UR36][R6.64+0xc9], R125 ;  /* 0x0000c97d06008986 */ /* 0x000fe6000c101124 */
[-C--:B-1----:R-:W-:Y:S01]  /*10070*/  @!P6 IMAD R3, R128, R17.reuse, RZ ;  /* 0x000000118003e224 */ /* 0x082fe200078e02ff */
[----:B------:R0:W-:Y:S03]  /*10080*/  @!P5 STG.E.U8 desc[UR36][R8.64+0xc8], R11 ;  /* 0x0000c80b0800d986 */ /* 0x0001e6000c101124 */
[----:B------:R-:W-:Y:S01]  /*10090*/  @!P2 IMAD R129, R129, R17, RZ ;  /* 0x000000118181a224 */ /* 0x000fe200078e02ff */
[C---:B------:R-:W-:Y:S01]  /*100a0*/  ISETP.LT.OR P0, PT, R0.reuse, 0xd1, !P3 ;  /* 0x000000d10000780c */ /* 0x040fe20005f01670 */
[----:B------:R-:W-:Y:S01]  /*100b0*/  @!P4 STG.E.U8 desc[UR36][R8.64+0xc9], R127 ;  /* 0x0000c97f0800c986 */ /* 0x000fe2000c101124 */
[----:B------:R-:W-:-:S02]  /*100c0*/  ISETP.LT.OR P5, PT, R0, 0xd2, !P3 ;  /* 0x000000d20000780c */ /* 0x000fc40005fa1670 */
[C---:B------:R-:W-:Y:S01]  /*100d0*/  ISETP.LT.OR P4, PT, R0.reuse, 0xd9, !P1 ;  /* 0x000000d90000780c */ /* 0x040fe20004f81670 */
[----:B------:R1:W-:Y:S01]  /*100e0*/  @!P6 STG.E.U8 desc[UR36][R6.64+0xd0], R3 ;  /* 0x0000d0030600e986 */ /* 0x0003e2000c101124 */
[----:B------:R-:W-:-:S03]  /*100f0*/  ISETP.LT.OR P6, PT, R0, 0xda, !P1 ;  /* 0x000000da0000780c */ /* 0x000fc60004fc1670 */
[----:B------:R-:W-:Y:S01]  /*10100*/  @!P2 STG.E.U8 desc[UR36][R6.64+0xd1], R129 ;  /* 0x0000d1810600a986 */ /* 0x000fe2000c101124 */
[----:B------:R-:W-:-:S03]  /*10110*/  ISETP.LT.OR P2, PT, R0, 0xd9, !P3 ;  /* 0x000000d90000780c */ /* 0x000fc60005f41670 */
[-C--:B--2---:R-:W-:Y:S02]  /*10120*/  @!P0 IMAD R5, R130, R17.reuse, RZ ;  /* 0x0000001182058224 */ /* 0x084fe400078e02ff */
[-C--:B------:R-:W-:Y:S02]  /*10130*/  @!P5 IMAD R131, R131, R17.reuse, RZ ;  /* 0x000000118383d224 */ /* 0x080fe400078e02ff */
[-C--:B0-----:R-:W-:Y:S02]  /*10140*/  @!P4 IMAD R11, R132, R17.reuse, RZ ;  /* 0x00000011840bc224 */ /* 0x081fe400078e02ff */
[-C--:B------:R-:W-:Y:S01]  /*10150*/  @!P6 IMAD R133, R133, R17.reuse, RZ ;  /* 0x000000118585e224 */ /* 0x080fe200078e02ff */
[----:B------:R0:W-:Y:S03]  /*10160*/  @!P0 STG.E.U8 desc[UR36][R8.64+0xd0], R5 ;  /* 0x0000d00508008986 */ /* 0x0001e6000c101124 */
[----:B-1----:R-:W-:Y:S01]  /*10170*/  @!P2 IMAD R3, R134, R17, RZ ;  /* 0x000000118603a224 */ /* 0x002fe200078e02ff */
[----:B------:R-:W-:Y:S01]  /*10180*/  @!P5 STG.E.U8 desc[UR36][R8.64+0xd1], R131 ;  /* 0x0000d1830800d986 */ /* 0x000fe2000c101124 */
[----:B------:R-:W-:-:S02]  /*10190*/  ISETP.LT.OR P0, PT, R0, 0xda, !P3 ;  /* 0x000000da0000780c */ /* 0x000fc40005f01670 */
        /* <DEDUP_REMOVED lines=14> */
[----:B------:R-:W-:Y:S01]  /*10280*/  @!P4 STG.E.U8 desc[UR36][R6.64+0xe1], R137 ;  /* 0x0000e1890600c986 */ /* 0x000fe2000c101124 */
[----:B------:R-:W-:-:S02]  /*10290*/  ISETP.LT.OR P0, PT, R0, 0xe9, !P1 ;  /* 0x000000e90000780c */ /* 0x000fc40004f01670 */
[C---:B------:R-:W-:Y:S01]  /*102a0*/  ISETP.LT.OR P4, PT, R0.reuse, 0xea, !P1 ;  /* 0x000000ea0000780c */ /* 0x040fe20004f81670 */
[----:B------:R1:W-:Y:S01]  /*102b0*/  @!P6 STG.E.U8 desc[UR36][R8.64+0xe0], R11 ;  /* 0x0000e00b0800e986 */ /* 0x0003e2000c101124 */
[C---:B------:R-:W-:Y:S02]  /*102c0*/  ISETP.LT.OR P6, PT, R0.reuse, 0xe9, !P3 ;  /* 0x000000e90000780c */ /* 0x040fe40005fc1670 */
[C---:B------:R-:W-:Y:S01]  /*102d0*/  ISETP.LT.OR P5, PT, R0.reuse, 0xea, !P3 ;  /* 0x000000ea0000780c */ /* 0x040fe20005fa1670 */
[----:B------:R-:W-:Y:S01]  /*102e0*/  @!P2 STG.E.U8 desc[UR36][R8.64+0xe1], R139 ;  /* 0x0000e18b0800a986 */ /* 0x000fe2000c101124 */
[----:B------:R-:W-:-:S05]  /*102f0*/  ISETP.LT.OR P2, PT, R0, 0xf1, !P1 ;  /* 0x000000f10000780c */ /* 0x000fca0004f41670 */
[-C--:B--2---:R-:W-:Y:S02]  /*10300*/  @!P0 IMAD R3, R140, R17.reuse, RZ ;  /* 0x000000118c038224 */ /* 0x084fe400078e02ff */
[-C--:B------:R-:W-:Y:S02]  /*10310*/  @!P4 IMAD R141, R141, R17.reuse, RZ ;  /* 0x000000118d8dc224 */ /* 0x080fe400078e02ff */
[-C--:B0-----:R-:W-:Y:S02]  /*10320*/  @!P6 IMAD R5, R142, R17.reuse, RZ ;  /* 0x000000118e05e224 */ /* 0x081fe400078e02ff */
[-C--:B------:R-:W-:Y:S02]  /*10330*/  @!P5 IMAD R143, R143, R17.reuse, RZ ;  /* 0x000000118f8fd224 */ /* 0x080fe400078e02ff */
[----:B-1----:R-:W-:Y:S01]  /*10340*/  @!P2 IMAD R11, R144, R17, RZ ;  /* 0x00000011900ba224 */ /* 0x002fe200078e02ff */
[----:B------:R0:W-:Y:S01]  /*10350*/  @!P0 STG.E.U8 desc[UR36][R6.64+0xe8], R3 ;  /* 0x0000e80306008986 */ /* 0x0001e2000c101124 */
[----:B------:R-:W-:-:S03]  /*10360*/  ISETP.LT.OR P0, PT, R0, 0xf2, !P1 ;  /* 0x000000f20000780c */ /* 0x000fc60004f01670 */
[----:B------:R-:W-:Y:S01]  /*10370*/  @!P4 STG.E.U8 desc[UR36][R6.64+0xe9], R141 ;  /* 0x0000e98d0600c986 */ /* 0x000fe2000c101124 */
[----:B------:R-:W-:-:S03]  /*10380*/  ISETP.LT.OR P4, PT, R0, 0xf1, !P3 ;  /* 0x000000f10000780c */ /* 0x000fc60005f81670 */
[----:B------:R-:W-:Y:S01]  /*10390*/  @!P6 STG.E.U8 desc[UR36][R8.64+0xe8], R5 ;  /* 0x0000e8050800e986 */ /* 0x000fe2000c101124 */
[----:B------:R-:W-:-:S03]  /*103a0*/  ISETP.LT.OR P6, PT, R0, 0xf2, !P3 ;  /* 0x000000f20000780c */ /* 0x000fc60005fc1670 */
[----:B------:R-:W-:Y:S01]  /*103b0*/  @!P5 STG.E.U8 desc[UR36][R8.64+0xe9], R143 ;  /* 0x0000e98f0800d986 */ /* 0x000fe2000c101124 */
[----:B------:R-:W-:-:S03]  /*103c0*/  ISETP.LT.OR P5, PT, R0, 0xf9, !P3 ;  /* 0x000000f90000780c */ /* 0x000fc60005fa1670 */
[----:B------:R1:W-:Y:S01]  /*103d0*/  @!P2 STG.E.U8 desc[UR36][R6.64+0xf0], R11 ;  /* 0x0000f00b0600a986 */ /* 0x0003e2000c101124 */
[C---:B------:R-:W-:Y:S02]  /*103e0*/  ISETP.LT.OR P2, PT, R0.reuse, 0xf9, !P1 ;  /* 0x000000f90000780c */ /* 0x040fe40004f41670 */
[C---:B------:R-:W-:Y:S02]  /*103f0*/  ISETP.LT.OR P1, PT, R0.reuse, 0xfa, !P1 ;  /* 0x000000fa0000780c */ /* 0x040fe40004f21670 */
[----:B------:R-:W-:Y:S01]  /*10400*/  ISETP.LT.OR P3, PT, R0, 0xfa, !P3 ;  /* 0x000000fa0000780c */ /* 0x000fe20005f61670 */
[-C--:B------:R-:W-:Y:S02]  /*10410*/  @!P0 IMAD R145, R145, R17.reuse, RZ ;  /* 0x0000001191918224 */ /* 0x080fe400078e02ff */
[-C--:B0-----:R-:W-:Y:S02]  /*10420*/  @!P4 IMAD R3, R146, R17.reuse, RZ ;  /* 0x000000119203c224 */ /* 0x081fe400078e02ff */
[----:B------:R-:W-:-:S02]  /*10430*/  @!P6 IMAD R147, R147, R17, RZ ;  /* 0x000000119393e224 */ /* 0x000fc400078e02ff */
[-C--:B-1----:R-:W-:Y:S02]  /*10440*/  @!P5 IMAD R11, R150, R17.reuse, RZ ;  /* 0x00000011960bd224 */ /* 0x082fe400078e02ff */
[-C--:B------:R-:W-:Y:S02]  /*10450*/  @!P2 IMAD R5, R148, R17.reuse, RZ ;  /* 0x000000119405a224 */ /* 0x080fe400078e02ff */
[-C--:B------:R-:W-:Y:S02]  /*10460*/  @!P1 IMAD R149, R149, R17.reuse, RZ ;  /* 0x0000001195959224 */ /* 0x080fe400078e02ff */
[----:B------:R-:W-:Y:S01]  /*10470*/  @!P3 IMAD R151, R151, R17, RZ ;  /* 0x000000119797b224 */ /* 0x000fe200078e02ff */
[----:B------:R0:W-:Y:S04]  /*10480*/  @!P0 STG.E.U8 desc[UR36][R6.64+0xf1], R145 ;  /* 0x0000f19106008986 */ /* 0x0001e8000c101124 */
[----:B------:R0:W-:Y:S04]  /*10490*/  @!P4 STG.E.U8 desc[UR36][R8.64+0xf0], R3 ;  /* 0x0000f0030800c986 */ /* 0x0001e8000c101124 */
[----:B------:R0:W-:Y:S04]  /*104a0*/  @!P6 STG.E.U8 desc[UR36][R8.64+0xf1], R147 ;  /* 0x0000f1930800e986 */ /* 0x0001e8000c101124 */
[----:B------:R0:W-:Y:S04]  /*104b0*/  @!P2 STG.E.U8 desc[UR36][R6.64+0xf8], R5 ;  /* 0x0000f8050600a986 */ /* 0x0001e8000c101124 */
[----:B------:R0:W-:Y:S04]  /*104c0*/  @!P1 STG.E.U8 desc[UR36][R6.64+0xf9], R149 ;  /* 0x0000f99506009986 */ /* 0x0001e8000c101124 */
[----:B------:R0:W-:Y:S04]  /*104d0*/  @!P5 STG.E.U8 desc[UR36][R8.64+0xf8], R11 ;  /* 0x0000f80b0800d986 */ /* 0x0001e8000c101124 */
[----:B------:R0:W-:Y:S02]  /*104e0*/  @!P3 STG.E.U8 desc[UR36][R8.64+0xf9], R151 ;  /* 0x0000f9970800b986 */ /* 0x0001e4000c101124 */
.L_x_549:
[----:B------:R-:W-:Y:S05]  /*104f0*/  BSYNC B0 ;  /* 0x0000000000007941 */ /* 0x000fea0003800000 */
.L_x_35:
[----:B0-----:R-:W2:Y:S04]  /*10500*/  LDL.LU R3, [R1+0x200] ;  /* 0x0002000001037983 */ /* 0x001ea80000300800 */
[----:B------:R-:W2:Y:S01]  /*10510*/  LDL.LU R2, [R1+0x204] ;  /* 0x0002040001027983 */ /* 0x000ea20000300800 */
[----:B------:R-:W-:Y:S01]  /*10520*/  ULDC UR4, c[0x0][0xc] ;  /* 0x0000030000047ab9 */ /* 0x000fe20000000800 */
[----:B------:R-:W-:Y:S01]  /*10530*/  ULDC UR5, c[0x0][0x10] ;  /* 0x0000040000057ab9 */ /* 0x000fe20000000800 */
[----:B------:R-:W2:Y:S01]  /*10540*/  LDC R5, c[0x0][0x14] ;  /* 0x00000500ff057b82 */ /* 0x000ea20000000800 */
[----:B------:R-:W-:Y:S01]  /*10550*/  UIMAD.WIDE.U32 UR4, UR4, UR5, URZ ;  /* 0x00000005040472a5 */ /* 0x000fe2000f8e003f */
[----:B------:R-:W-:Y:S01]  /*10560*/  PRMT R0, RZ, 0x7610, R0 ;  /* 0x00007610ff007816 */ /* 0x000fe20000000000 */
[----:B------:R-:W-:Y:S01]  /*10570*/  UMOV UR41, 0xffffffff ;  /* 0xffffffff00297882 */ /* 0x000fe20000000000 */
[----:B------:R-:W-:-:S03]  /*10580*/  UMOV UR43, 0xffffffff ;  /* 0xffffffff002b7882 */ /* 0x000fc60000000000 */
[----:B--2---:R-:W-:-:S04]  /*10590*/  IMAD.WIDE.U32 R2, R5, UR4, R2 ;  /* 0x0000000405027c25 */ /* 0x004fc8000f8e0002 */
[----:B------:R-:W-:Y:S01]  /*105a0*/  IMAD R5, R5, UR5, RZ ;  /* 0x0000000505057c24 */ /* 0x000fe2000f8e02ff */
[----:B------:R-:W-:Y:S01]  /*105b0*/  ULDC.64 UR4, c[0x0][0x650] ;  /* 0x0001940000047ab9 */ /* 0x000fe20000000a00 */
[----:B-1-3--:R-:W-:Y:S01]  /*105c0*/  IMAD.MOV.U32 R6, RZ, RZ, R2 ;  /* 0x000000ffff067224 */ /* 0x00afe200078e0002 */
[----:B------:R-:W-:Y:S01]  /*105d0*/  ISETP.GE.U32.AND P0, PT, R2, UR4, PT ;  /* 0x0000000402007c0c */ /* 0x000fe2000bf06070 */
[----:B------:R-:W-:-:S05]  /*105e0*/  IMAD.IADD R4, R3, 0x1, R5 ;  /* 0x0000000103047824 */ /* 0x000fca00078e0205 */
[----:B------:R0:W-:Y:S01]  /*105f0*/  STL [R1+0x200], R4 ;  /* 0x0002000401007387 */ /* 0x0001e20000100800 */
[----:B------:R-:W-:-:S03]  /*10600*/  ISETP.GE.U32.AND.EX P0, PT, R4, UR5, PT, P0 ;  /* 0x0000000504007c0c */ /* 0x000fc6000bf06100 */
[----:B------:R0:W-:Y:S10]  /*10610*/  STL [R1+0x204], R6 ;  /* 0x0002040601007387 */ /* 0x0001f40000100800 */
[----:B0-----:R-:W-:Y:S05]  /*10620*/  @P0 BRA `(.L_x_550) ;  /* 0x0000000400880947 */ /* 0x001fea0003800000 */
[----:B------:R-:W0:Y:S01]  /*10630*/  S2UR UR6, SR_CTAID.X ;  /* 0x00000000000679c3 */ /* 0x000e220000002500 */
[----:B------:R-:W-:Y:S01]  /*10640*/  ULDC.64 UR12, c[0x0][0x628] ;  /* 0x00018a00000c7ab9 */ /* 0x000fe20000000a00 */
[----:B------:R-:W-:Y:S01]  /*10650*/  ULDC UR4, c[0x0][0x150] ;  /* 0x0000540000047ab9 */ /* 0x000fe20000000800 */
[----:B------:R-:W-:Y:S01]  /*10660*/  ISETP.NE.U32.AND P0, PT, RZ, UR12, PT ;  /* 0x0000000cff007c0c */ /* 0x000fe2000bf05070 */
[----:B------:R-:W-:Y:S01]  /*10670*/  ULDC UR15, c[0x0][0x630] ;  /* 0x00018c00000f7ab9 */ /* 0x000fe20000000800 */
[----:B------:R-:W-:Y:S01]  /*10680*/  R2UR UR16, R6 ;  /* 0x00000000061072ca */ /* 0x000fe200000e0000 */
[----:B------:R-:W-:Y:S01]  /*10690*/  ULDC UR19, c[0x0][0x154] ;  /* 0x0000550000137ab9 */ /* 0x000fe20000000800 */
[----:B------:R-:W-:Y:S01]  /*106a0*/  ISETP.NE.AND.EX P0, PT, RZ, UR13, PT, P0 ;  /* 0x0000000dff007c0c */ /* 0x000fe2000bf05300 */
[----:B------:R-:W1:Y:S01]  /*106b0*/  S2UR UR18, SR_CTAID.Y ;  /* 0x00000000001279c3 */ /* 0x000e620000002600 */
[----:B------:R-:W-:Y:S02]  /*106c0*/  R2UR UR17, R4 ;  /* 0x00000000041172ca */ /* 0x000fe400000e0000 */
[----:B------:R-:W-:-:S02]  /*106d0*/  R2UR UR10, R6 ;  /* 0x00000000060a72ca */ /* 0x000fc400000e0000 */
[----:B------:R-:W-:Y:S02]  /*106e0*/  R2UR UR11, R4 ;  /* 0x00000000040b72ca */ /* 0x000fe400000e0000 */
[----:B0-----:R-:W-:-:S05]  /*106f0*/  I2FP.F32.U32 R0, UR6 ;  /* 0x0000000600007c45 */ /* 0x001fca0008201000 */
[----:B------:R-:W-:-:S04]  /*10700*/  FMUL R0, R0, UR4 ;  /* 0x0000000400007c20 */ /* 0x000fc80008400000 */
[----:B------:R0:W2:Y:S01]  /*10710*/  F2I.U32.TRUNC.NTZ R2, R0 ;  /* 0x0000000000027305 */ /* 0x0000a2000020f000 */
[----:B-1----:R-:W-:Y:S05]  /*10720*/  @!P0 BRA `(.L_x_551) ;  /* 0x0000000000308947 */ /* 0x002fea0003800000 */
        /* <DEDUP_REMOVED lines=12> */
.L_x_551:
[----:B------:R-:W-:Y:S01]  /*107f0*/  USHF.R.U64 UR43, UR10, UR15, UR11 ;  /* 0x0000000f0a2b7299 */ /* 0x000fe2000800120b */
[----:B0-----:R-:W-:Y:S01]  /*10800*/  I2FP.F32.U32 R0, UR18 ;  /* 0x0000001200007c45 */ /* 0x001fe20008201000 */
[----:B------:R-:W-:Y:S02]  /*10810*/  USHF.R.U32.HI UR4, URZ, UR15, UR11 ;  /* 0x0000000f3f047299 */ /* 0x000fe4000801160b */
[----:B------:R-:W-:Y:S02]  /*10820*/  UIADD3 UR10, UP0, URZ, -UR43, URZ ;  /* 0x8000002b3f0a7290 */ /* 0x000fe4000ff1e03f */
[----:B------:R-:W-:Y:S01]  /*10830*/  FMUL R0, R0, UR19 ;  /* 0x0000001300007c20 */ /* 0x000fe20008400000 */
[----:B------:R-:W-:Y:S01]  /*10840*/  ULDC.64 UR12, c[0x0][0x620] ;  /* 0x00018800000c7ab9 */ /* 0x000fe20000000a00 */
[----:B------:R-:W-:Y:S01]  /*10850*/  UIADD3.X UR4, URZ, ~UR4, URZ, UP0, !UPT ;  /* 0x800000043f047290 */ /* 0x000fe200087fe43f */
[----:B------:R-:W-:Y:S01]  /*10860*/  UMOV UR8, UR16 ;  /* 0x0000001000087c82 */ /* 0x000fe20008000000 */
[----:B------:R-:W-:-:S02]  /*10870*/  UMOV UR9, UR17 ;  /* 0x0000001100097c82 */ /* 0x000fc40008000000 */
[----:B------:R-:W-:Y:S01]  /*10880*/  UIMAD UR4, UR4, UR12, URZ ;  /* 0x0000000c040472a4 */ /* 0x000fe2000f8e023f */
[----:B------:R-:W0:Y:S01]  /*10890*/  F2I.U32.TRUNC.NTZ R0, R0 ;  /* 0x0000000000007305 */ /* 0x000e22000020f000 */
[----:B------:R-:W-:Y:S01]  /*108a0*/  UIMAD.WIDE.U32 UR8, UR10, UR12, UR8 ;  /* 0x0000000c0a0872a5 */ /* 0x000fe2000f8e0008 */
[----:B--2---:R-:W-:Y:S01]  /*108b0*/  R2UR UR12, R2 ;  /* 0x00000000020c72ca */ /* 0x004fe200000e0000 */
[----:B------:R-:W-:Y:S01]  /*108c0*/  UIMAD UR10, UR10, UR13, UR4 ;  /* 0x0000000d0a0a72a4 */ /* 0x000fe2000f8e0204 */
[----:B------:R-:W-:Y:S01]  /*108d0*/  ULDC UR11, c[0x0][0x618] ;  /* 0x00018600000b7ab9 */ /* 0x000fe20000000800 */
[----:B------:R-:W-:Y:S02]  /*108e0*/  ULDC UR21, c[0x0][0x658] ;  /* 0x0001960000157ab9 */ /* 0x000fe40000000800 */
[----:B------:R-:W-:Y:S01]  /*108f0*/  UIADD3 UR9, UR9, UR10, URZ ;  /* 0x0000000a09097290 */ /* 0x000fe2000fffe03f */
[----:B------:R-:W-:Y:S01]  /*10900*/  UMOV UR15, 0xffffffff ;  /* 0xffffffff000f7882 */ /* 0x000fe20000000000 */
[----:B------:R-:W-:Y:S01]  /*10910*/  ULDC.64 UR4, c[0x0][0x640] ;  /* 0x0001900000047ab9 */ /* 0x000fe20000000a00 */
[----:B------:R-:W-:Y:S01]  /*10920*/  USHF.L.U32 UR15, UR15, UR21, URZ ;  /* 0x000000150f0f7299 */ /* 0x000fe2000800063f */
[----:B------:R-:W-:Y:S01]  /*10930*/  ISETP.NE.U32.AND P0, PT, RZ, UR4, PT ;  /* 0x00000004ff007c0c */ /* 0x000fe2000bf05070 */
[----:B------:R-:W-:-:S02]  /*10940*/  USHF.R.U64 UR16, UR8, UR11, UR9 ;  /* 0x0000000b08107299 */ /* 0x000fc40008001209 */
[----:B------:R-:W-:Y:S01]  /*10950*/  USHF.R.U32.HI UR8, URZ, UR11, UR9 ;  /* 0x0000000b3f087299 */ /* 0x000fe20008011609 */
[----:B0-----:R-:W-:Y:S01]  /*10960*/  R2UR UR14, R0 ;  /* 0x00000000000e72ca */ /* 0x001fe200000e0000 */
[----:B------:R-:W-:Y:S01]  /*10970*/  ULDC UR17, c[0x0][0x608] ;  /* 0x0001820000117ab9 */ /* 0x000fe20000000800 */
[----:B------:R-:W-:Y:S01]  /*10980*/  ULOP3.LUT UR42, URZ, UR15, URZ, 0x33, !UPT ;  /* 0x0000000f3f2a7292 */ /* 0x000fe2000f8e333f */
[----:B------:R-:W-:Y:S01]  /*10990*/  ISETP.NE.AND.EX P0, PT, RZ, UR5, PT, P0 ;  /* 0x00000005ff007c0c */ /* 0x000fe2000bf05300 */
[----:B------:R-:W-:Y:S02]  /*109a0*/  USHF.R.U64 UR15, UR16, UR17, UR8 ;  /* 0x00000011100f7299 */ /* 0x000fe40008001208 */
[----:B------:R-:W-:Y:S02]  /*109b0*/  USHF.R.U32.HI UR8, URZ, UR17, UR8 ;  /* 0x000000113f087299 */ /* 0x000fe40008011608 */
[----:B------:R-:W-:Y:S02]  /*109c0*/  UIADD3 UR12, -UR12, URZ, URZ ;  /* 0x0000003f0c0c7290 */ /* 0x000fe4000fffe13f */
[----:B------:R-:W-:Y:S01]  /*109d0*/  USHF.R.U64 UR17, UR15, UR21, UR8 ;  /* 0x000000150f117299 */ /* 0x000fe20008001208 */
[----:B------:R-:W-:Y:S01]  /*109e0*/  UMOV UR19, 0x1 ;  /* 0x0000000100137882 */ /* 0x000fe20000000000 */
[----:B------:R-:W-:Y:S01]  /*109f0*/  ULDC UR13, c[0x0][0x144] ;  /* 0x00005100000d7ab9 */ /* 0x000fe20000000800 */
[----:B------:R-:W-:Y:S01]  /*10a00*/  ULDC UR7, c[0x0][0x600] ;  /* 0x0001800000077ab9 */ /* 0x000fe20000000800 */
[----:B------:R-:W-:-:S02]  /*10a10*/  USHF.L.U32 UR24, UR19, UR21, URZ ;  /* 0x0000001513187299 */ /* 0x000fc4000800063f */
[----:B------:R-:W-:Y:S02]  /*10a20*/  USHF.R.U32.HI UR8, URZ, UR21, UR8 ;  /* 0x000000153f087299 */ /* 0x000fe40008011608 */
[----:B------:R-:W-:Y:S02]  /*10a30*/  UIMAD UR21, UR13, UR12, UR6 ;  /* 0x0000000c0d1572a4 */ /* 0x000fe4000f8e0206 */
[----:B------:R-:W-:Y:S02]  /*10a40*/  UIADD3 UR20, UR7, -0x1, URZ ;  /* 0xffffffff07147890 */ /* 0x000fe4000fffe03f */
[----:B------:R-:W-:Y:S01]  /*10a50*/  UIADD3 UR19, -UR14, URZ, URZ ;  /* 0x0000003f0e137290 */ /* 0x000fe2000fffe13f */
[----:B------:R-:W-:Y:S01]  /*10a60*/  ULDC UR25, c[0x0][0x148] ;  /* 0x0000520000197ab9 */ /* 0x000fe20000000800 */
[----:B------:R-:W-:Y:S01]  /*10a70*/  ULDC UR22, c[0x0][0x648] ;  /* 0x0001920000167ab9 */ /* 0x000fe20000000800 */
[----:B------:R-:W-:Y:S01]  /*10a80*/  ULDC UR23, c[0x0][0x638] ;  /* 0x00018e0000177ab9 */ /* 0x000fe20000000800 */
        /* <DEDUP_REMOVED lines=14> */
.L_x_552:
[----:B------:R-:W-:Y:S01]  /*10b70*/  UISETP.NE.AND UP0, UPT, UR46, URZ, UPT ;  /* 0x0000003f2e00728c */ /* 0x000fe2000bf05270 */
[----:B------:R-:W-:Y:S01]  /*10b80*/  IMAD.MOV.U32 R0, RZ, RZ, 0x1 ;  /* 0x00000001ff007424 */ /* 0x000fe200078e00ff */
[----:B------:R-:W-:Y:S02]  /*10b90*/  USHF.R.U64 UR4, UR6, UR22, UR8 ;  /* 0x0000001606047299 */ /* 0x000fe40008001208 */
[----:B------:R-:W-:Y:S02]  /*10ba0*/  ULOP3.LUT UR42, UR15, UR42, URZ, 0xc0, !UPT ;  /* 0x0000002a0f2a7292 */ /* 0x000fe4000f8ec03f */
[----:B------:R-:W-:Y:S02]  /*10bb0*/  UIADD3 UR5, -UR4, URZ, URZ ;  /* 0x0000003f04057290 */ /* 0x000fe4000fffe13f */
[----:B------:R-:W-:Y:S02]  /*10bc0*/  UIMAD UR42, UR24, UR4, UR42 ;  /* 0x00000004182a72a4 */ /* 0x000fe4000f8e022a */
[----:B------:R-:W-:-:S02]  /*10bd0*/  ULOP3.LUT UR16, UR16, UR20, URZ, 0xc0, !UPT ;  /* 0x0000001410107292 */ /* 0x000fc4000f8ec03f */
[----:B------:R-:W-:Y:S02]  /*10be0*/  @UP0 UIMAD UR21, UR25, UR19, UR18 ;  /* 0x00000013191502a4 */ /* 0x000fe4000f8e0212 */
[----:B------:R-:W-:-:S03]  /*10bf0*/  UIMAD UR4, UR5, UR23, UR17 ;  /* 0x00000017050472a4 */ /* 0x000fc6000f8e0211 */
[----:B------:R-:W-:Y:S01]  /*10c00*/  ULDC UR5, c[0x0][0x610] ;  /* 0x0001840000057ab9 */ /* 0x000fe20000000800 */
[----:B------:R-:W-:Y:S02]  /*10c10*/  UIMAD UR4, UR4, UR7, UR16 ;  /* 0x00000007040472a4 */ /* 0x000fe4000f8e0210 */
[----:B------:R-:W-:-:S04]  /*10c20*/  UIMAD UR42, UR42, UR5, UR21 ;  /* 0x000000052a2a72a4 */ /* 0x000fc8000f8e0215 */
[----:B------:R-:W-:Y:S02]  /*10c30*/  USEL UR41, UR4, UR42, !UP0 ;  /* 0x0000002a04297287 */ /* 0x000fe4000c000000 */
[----:B------:R-:W-:-:S12]  /*10c40*/  USEL UR42, UR42, UR4, !UP0 ;  /* 0x000000042a2a7287 */ /* 0x000fd8000c000000 */
.L_x_550:
[----:B------:R-:W-:-:S13]  /*10c50*/  LOP3.LUT P0, RZ, R0, 0xff, RZ, 0xc0, !PT ;  /* 0x000000ff00ff7812 */ /* 0x000fda000780c0ff */
[----:B------:R-:W-:Y:S05]  /*10c60*/  @P0 BRA `(.L_x_553) ;  /* 0xffffff08002c0947 */ /* 0x000fea000383ffff */
[----:B------:R-:W-:Y:S05]  /*10c70*/  EXIT ;  /* 0x000000000000794d */ /* 0x000fea0003800000 */
.L_x_8:
[----:B------:R-:W2:Y:S01]  /*10c80*/  LDL R5, [R1+0x204] ;  /* 0x0002040001057983 */ /* 0x000ea20000100800 */
[----:B------:R-:W-:-:S03]  /*10c90*/  ULDC.64 UR4, c[0x0][0x650] ;  /* 0x0001940000047ab9 */ /* 0x000fc60000000a00 */
[----:B------:R-:W3:Y:S01]  /*10ca0*/  LDL R4, [R1+0x200] ;  /* 0x0002000001047983 */ /* 0x000ee20000100800 */
[----:B------:R-:W-:Y:S01]  /*10cb0*/  PRMT R0, RZ, 0x7610, R0 ;  /* 0x00007610ff007816 */ /* 0x000fe20000000000 */
[----:B------:R-:W-:Y:S02]  /*10cc0*/  IMAD.MOV.U32 R3, RZ, RZ, -0x1 ;  /* 0xffffffffff037424 */ /* 0x000fe400078e00ff */
[----:B------:R-:W-:Y:S02]  /*10cd0*/  IMAD.MOV.U32 R2, RZ, RZ, -0x1 ;  /* 0xffffffffff027424 */ /* 0x000fe400078e00ff */
[----:B------:R-:W-:Y:S01]  /*10ce0*/  IMAD.MOV.U32 R9, RZ, RZ, -0x1 ;  /* 0xffffffffff097424 */ /* 0x000fe200078e00ff */
[----:B--2---:R-:W-:-:S04]  /*10cf0*/  ISETP.GE.U32.AND P0, PT, R5, UR4, PT ;  /* 0x0000000405007c0c */ /* 0x004fc8000bf06070 */
[----:B---3--:R-:W-:-:S13]  /*10d00*/  ISETP.GE.U32.AND.EX P0, PT, R4, UR5, PT, P0 ;  /* 0x0000000504007c0c */ /* 0x008fda000bf06100 */
        /* <DEDUP_REMOVED lines=21> */
.L_x_555:
[----:B------:R-:W-:Y:S01]  /*10e60*/  USHF.R.U64 UR4, UR14, UR19, UR15 ;  /* 0x000000130e047299 */ /* 0x000fe2000800120f */
[----:B------:R-:W-:Y:S01]  /*10e70*/  R2UR UR7, R4 ;  /* 0x00000000040772ca */ /* 0x000fe200000e0000 */
[----:B------:R-:W-:Y:S02]  /*10e80*/  USHF.R.U32.HI UR5, URZ, UR19, UR15 ;  /* 0x000000133f057299 */ /* 0x000fe4000801160f */
[----:B------:R-:W-:Y:S01]  /*10e90*/  UIADD3 UR13, UP0, URZ, -UR4, URZ ;  /* 0x800000043f0d7290 */ /* 0x000fe2000ff1e03f */
[----:B------:R-:W-:Y:S01]  /*10ea0*/  ULDC.64 UR14, c[0x0][0x620] ;  /* 0x00018800000e7ab9 */ /* 0x000fe20000000a00 */
[----:B------:R-:W-:Y:S02]  /*10eb0*/  UMOV UR6, UR20 ;  /* 0x0000001400067c82 */ /* 0x000fe40008000000 */
[----:B------:R-:W-:Y:S02]  /*10ec0*/  UIADD3.X UR5, URZ, ~UR5, URZ, UP0, !UPT ;  /* 0x800000053f057290 */ /* 0x000fe400087fe43f */
[----:B------:R-:W-:-:S02]  /*10ed0*/  UISETP.NE.AND UP1, UPT, UR46, URZ, UPT ;  /* 0x0000003f2e00728c */ /* 0x000fc4000bf25270 */
[----:B------:R-:W-:Y:S02]  /*10ee0*/  UIMAD UR5, UR5, UR14, URZ ;  /* 0x0000000e050572a4 */ /* 0x000fe4000f8e023f */
[----:B------:R-:W-:Y:S02]  /*10ef0*/  UIMAD.WIDE.U32 UR6, UR13, UR14, UR6 ;  /* 0x0000000e0d0672a5 */ /* 0x000fe4000f8e0006 */
[----:B------:R-:W-:Y:S01]  /*10f00*/  UIMAD UR5, UR13, UR15, UR5 ;  /* 0x0000000f0d0572a4 */ /* 0x000fe2000f8e0205 */
[----:B------:R-:W-:Y:S02]  /*10f10*/  ULDC UR14, c[0x0][0x608] ;  /* 0x00018200000e7ab9 */ /* 0x000fe40000000800 */
[----:B------:R-:W-:Y:S01]  /*10f20*/  ULDC UR13, c[0x0][0x618] ;  /* 0x00018600000d7ab9 */ /* 0x000fe20000000800 */
[----:B------:R-:W-:Y:S01]  /*10f30*/  UIADD3 UR5, UR7, UR5, URZ ;  /* 0x0000000507057290 */ /* 0x000fe2000fffe03f */
[----:B------:R-:W-:Y:S01]  /*10f40*/  ULDC UR22, c[0x0][0x658] ;  /* 0x0001960000167ab9 */ /* 0x000fe20000000800 */
[----:B------:R-:W-:-:S02]  /*10f50*/  @UP1 UIMAD UR8, UR11, UR12, UR10 ;  /* 0x0000000c0b0812a4 */ /* 0x000fc4000f8e020a */
[----:B------:R-:W-:Y:S02]  /*10f60*/  USHF.R.U64 UR17, UR6, UR13, UR5 ;  /* 0x0000000d06117299 */ /* 0x000fe40008001205 */
[----:B------:R-:W-:Y:S01]  /*10f70*/  USHF.R.U32.HI UR5, URZ, UR13, UR5 ;  /* 0x0000000d3f057299 */ /* 0x000fe20008011605 */
[----:B------:R-:W-:Y:S01]  /*10f80*/  ULDC.64 UR6, c[0x0][0x640] ;  /* 0x0001900000067ab9 */ /* 0x000fe20000000a00 */
[----:B------:R-:W-:Y:S01]  /*10f90*/  UMOV UR10, 0xffffffff ;  /* 0xffffffff000a7882 */ /* 0x000fe20000000000 */
[----:B------:R-:W-:Y:S01]  /*10fa0*/  ISETP.NE.U32.AND P0, PT, RZ, UR6, PT ;  /* 0x00000006ff007c0c */ /* 0x000fe2000bf05070 */
[----:B------:R-:W-:Y:S02]  /*10fb0*/  USHF.R.U64 UR18, UR17, UR14, UR5 ;  /* 0x0000000e11127299 */ /* 0x000fe40008001205 */
[----:B------:R-:W-:Y:S01]  /*10fc0*/  USHF.R.U32.HI UR5, URZ, UR14, UR5 ;  /* 0x0000000e3f057299 */ /* 0x000fe20008011605 */
[----:B------:R-:W-:Y:S01]  /*10fd0*/  ISETP.NE.AND.EX P0, PT, RZ, UR7, PT, P0 ;  /* 0x00000007ff007c0c */ /* 0x000fe2000bf05300 */
[----:B------:R-:W-:-:S02]  /*10fe0*/  USHF.L.U32 UR11, UR10, UR22, URZ ;  /* 0x000000160a0b7299 */ /* 0x000fc4000800063f */
[----:B------:R-:W-:Y:S01]  /*10ff0*/  USHF.R.U64 UR19, UR18, UR22, UR5 ;  /* 0x0000001612137299 */ /* 0x000fe20008001205 */
[----:B------:R-:W-:Y:S01]  /*11000*/  ULDC UR20, c[0x0][0x600] ;  /* 0x0001800000147ab9 */ /* 0x000fe20000000800 */
[----:B------:R-:W-:Y:S02]  /*11010*/  USHF.R.U32.HI UR10, URZ, UR22, UR5 ;  /* 0x000000163f0a7299 */ /* 0x000fe40008011605 */
[----:B------:R-:W-:Y:S02]  /*11020*/  UIADD3 UR21, UR20, -0x1, URZ ;  /* 0xffffffff14157890 */ /* 0x000fe4000fffe03f */
[----:B------:R-:W-:Y:S01]  /*11030*/  ULOP3.LUT UR26, URZ, UR11, URZ, 0x33, !UPT ;  /* 0x0000000b3f1a7292 */ /* 0x000fe2000f8e333f */
        /* <DEDUP_REMOVED lines=17> */
.L_x_556:
[----:B------:R-:W-:Y:S01]  /*11150*/  USHF.R.U64 UR6, UR5, UR23, UR10 ;  /* 0x0000001705067299 */ /* 0x000fe2000800120a */
[----:B------:R-:W-:Y:S01]  /*11160*/  IMAD.MOV.U32 R0, RZ, RZ, 0x1 ;  /* 0x00000001ff007424 */ /* 0x000fe200078e00ff */
[----:B------:R-:W-:Y:S01]  /*11170*/  USHF.L.U32 UR25, UR25, UR22, URZ ;  /* 0x0000001619197299 */ /* 0x000fe2000800063f */
[----:B------:R-:W-:Y:S01]  /*11180*/  IMAD.U32 R9, RZ, RZ, UR4 ;  /* 0x00000004ff097e24 */ /* 0x000fe2000f8e00ff */
[----:B------:R-:W-:Y:S02]  /*11190*/  ULOP3.LUT UR5, UR18, UR26, URZ, 0xc0, !UPT ;  /* 0x0000001a12057292 */ /* 0x000fe4000f8ec03f */
[----:B------:R-:W-:Y:S02]  /*111a0*/  UIADD3 UR7, -UR6, URZ, URZ ;  /* 0x0000003f06077290 */ /* 0x000fe4000fffe13f */
[----:B------:R-:W-:Y:S02]  /*111b0*/  UIMAD UR6, UR25, UR6, UR5 ;  /* 0x00000006190672a4 */ /* 0x000fe4000f8e0205 */
[----:B------:R-:W-:-:S02]  /*111c0*/  ULOP3.LUT UR17, UR17, UR21, URZ, 0xc0, !UPT ;  /* 0x0000001511117292 */ /* 0x000fc4000f8ec03f */
[----:B------:R-:W-:Y:S02]  /*111d0*/  UIMAD UR5, UR7, UR24, UR19 ;  /* 0x00000018070572a4 */ /* 0x000fe4000f8e0213 */
[----:B------:R-:W-:Y:S01]  /*111e0*/  UISETP.NE.AND UP0, UPT, UR46, URZ, UPT ;  /* 0x0000003f2e00728c */ /* 0x000fe2000bf05270 */
[----:B------:R-:W-:Y:S01]  /*111f0*/  ULDC UR7, c[0x0][0x610] ;  /* 0x0001840000077ab9 */ /* 0x000fe20000000800 */
[----:B------:R-:W-:Y:S02]  /*11200*/  UIMAD UR5, UR5, UR20, UR17 ;  /* 0x00000014050572a4 */ /* 0x000fe4000f8e0211 */
[----:B------:R-:W-:-:S04]  /*11210*/  UIMAD UR8, UR6, UR7, UR8 ;  /* 0x00000007060872a4 */ /* 0x000fc8000f8e0208 */
[----:B------:R-:W-:Y:S02]  /*11220*/  USEL UR6, UR5, UR8, !UP0 ;  /* 0x0000000805067287 */ /* 0x000fe4000c000000 */
[----:B------:R-:W-:-:S04]  /*11230*/  USEL UR8, UR8, UR5, !UP0 ;  /* 0x0000000508087287 */ /* 0x000fc8000c000000 */
[----:B------:R-:W-:Y:S02]  /*11240*/  IMAD.U32 R2, RZ, RZ, UR6 ;  /* 0x00000006ff027e24 */ /* 0x000fe4000f8e00ff */
[----:B------:R-:W-:-:S07]  /*11250*/  IMAD.U32 R3, RZ, RZ, UR8 ;  /* 0x00000008ff037e24 */ /* 0x000fce000f8e00ff */
.L_x_554:
[----:B------:R-:W-:-:S08]  /*11260*/  NOP ;  /* 0x0000000000007918 */ /* 0x000fd00000000000 */
[----:B0-----:R-:W0:-:S00]  /*11270*/  USETMAXREG.DEALLOC.CTAPOOL 0x18 ;  /* 0x00000018000079c8 */ /* 0x001e0000080e0500 */
[----:B------:R-:W-:-:S13]  /*11280*/  ISETP.NE.AND P0, PT, RZ, UR9, PT ;  /* 0x00000009ff007c0c */ /* 0x000fda000bf05270 */
[----:B------:R-:W-:Y:S05]  /*11290*/  @P0 EXIT ;  /* 0x000000000000094d */ /* 0x000fea0003800000 */
[----:B0-----:R-:W-:Y:S01]  /*112a0*/  LOP3.LUT P0, RZ, R0, 0xff, RZ, 0xc0, !PT ;  /* 0x000000ff00ff7812 */ /* 0x001fe2000780c0ff */
[----:B------:R-:W-:Y:S02]  /*112b0*/  IMAD.MOV.U32 R0, RZ, RZ, 0x1 ;  /* 0x00000001ff007424 */ /* 0x000fe400078e00ff */
[----:B------:R-:W-:-:S10]  /*112c0*/  IMAD.MOV.U32 R6, RZ, RZ, RZ ;  /* 0x000000ffff067224 */ /* 0x000fd400078e00ff */
[----:B------:R-:W-:Y:S05]  /*112d0*/  @!P0 BRA `(.L_x_557) ;  /* 0x0000000c007c8947 */ /* 0x000fea0003800000 */
[----:B------:R-:W0:Y:S01]  /*112e0*/  S2UR UR7, SR_CgaCtaId ;  /* 0x00000000000779c3 */ /* 0x000e220000008800 */
[----:B------:R-:W-:Y:S01]  /*112f0*/  ULDC UR4, c[0x0][0x28c] ;  /* 0x0000a30000047ab9 */ /* 0x000fe20000000800 */
[----:B------:R-:W-:Y:S01]  /*11300*/  ULDC UR5, c[0x0][0x600] ;  /* 0x0001800000057ab9 */ /* 0x000fe20000000800 */
[----:B------:R-:W-:Y:S01]  /*11310*/  UIADD3 UR11, UR4, 0x1f, URZ ;  /* 0x0000001f040b7890 */ /* 0x000fe2000fffe03f */
[----:B------:R-:W-:Y:S01]  /*11320*/  BSSY B0, `(.L_x_557) ;  /* 0x00000da000007945 */ /* 0x000fe20003800000 */
[----:B------:R-:W-:Y:S01]  /*11330*/  ULDC UR9, c[0x0][0x658] ;  /* 0x0001960000097ab9 */ /* 0x000fe20000000800 */
[----:B------:R-:W-:Y:S01]  /*11340*/  UMOV UR10, 0xffffffff ;  /* 0xffffffff000a7882 */ /* 0x000fe20000000000 */
[----:B------:R-:W-:Y:S01]  /*11350*/  UMOV UR12, 0x1 ;  /* 0x00000001000c7882 */ /* 0x000fe20000000000 */
[----:B------:R-:W-:Y:S01]  /*11360*/  UIADD3 UR4, UR5, -0x1, URZ ;  /* 0xffffffff05047890 */ /* 0x000fe2000fffe03f */
[----:B------:R-:W-:Y:S01]  /*11370*/  IMAD.MOV.U32 R8, RZ, RZ, 0x1 ;  /* 0x00000001ff087424 */ /* 0x000fe200078e00ff */
[----:B------:R-:W-:Y:S01]  /*11380*/  USHF.L.U32 UR10, UR10, UR9, URZ ;  /* 0x000000090a0a7299 */ /* 0x000fe2000800063f */
[----:B------:R-:W-:Y:S01]  /*11390*/  IMAD.MOV.U32 R0, RZ, RZ, 0x1 ;  /* 0x00000001ff007424 */ /* 0x000fe200078e00ff */
[----:B------:R-:W-:Y:S01]  /*113a0*/  USHF.L.U32 UR5, UR12, UR9, URZ ;  /* 0x000000090c057299 */ /* 0x000fe2000800063f */
[----:B------:R-:W-:Y:S01]  /*113b0*/  IMAD.MOV.U32 R6, RZ, RZ, RZ ;  /* 0x000000ffff067224 */ /* 0x000fe200078e00ff */
[----:B------:R-:W-:Y:S01]  /*113c0*/  USHF.R.S32.HI UR12, URZ, 0x1f, UR11 ;  /* 0x0000001f3f0c7899 */ /* 0x000fe2000801140b */
[----:B------:R-:W-:Y:S01]  /*113d0*/  ULDC UR8, c[0x0][0xc] ;  /* 0x0000030000087ab9 */ /* 0x000fe20000000800 */
[----:B------:R-:W-:-:S02]  /*113e0*/  ULDC UR9, c[0x0][0x10] ;  /* 0x0000040000097ab9 */ /* 0x000fc40000000800 */
[----:B------:R-:W-:Y:S02]  /*113f0*/  ULEA.HI UR12, UR12, UR11, URZ, 0x5 ;  /* 0x0000000b0c0c7291 */ /* 0x000fe4000f8f283f */
[----:B------:R-:W-:Y:S02]  /*11400*/  UIMAD.WIDE.U32 UR8, UR8, UR9, URZ ;  /* 0x00000009080872a5 */ /* 0x000fe4000f8e003f */
[----:B------:R-:W-:Y:S02]  /*11410*/  USHF.R.S32.HI UR13, URZ, 0x5, UR12 ;  /* 0x000000053f0d7899 */ /* 0x000fe4000801140c */
[----:B0-----:R-:W-:Y:S02]  /*11420*/  USHF.L.U32 UR6, UR7, 0x7, URZ ;  /* 0x0000000707067899 */ /* 0x001fe4000800063f */
[----:B------:R-:W-:Y:S02]  /*11430*/  USHF.L.U32 UR7, UR7, 0xc, URZ ;  /* 0x0000000c07077899 */ /* 0x000fe4000800063f */
[----:B------:R-:W-:-:S02]  /*11440*/  ULOP3.LUT UR23, UR40, 0x2, URZ, 0xfc, !UPT ;  /* 0x0000000228177892 */ /* 0x000fc4000f8efc3f */
[----:B------:R-:W-:Y:S02]  /*11450*/  ULOP3.LUT UR14, UR7, 0x1000, URZ, 0xc0, !UPT ;  /* 0x00001000070e7892 */ /* 0x000fe4000f8ec03f */
[----:B------:R-:W-:Y:S02]  /*11460*/  ULOP3.LUT UR7, URZ, UR10, URZ, 0x33, !UPT ;  /* 0x0000000a3f077292 */ /* 0x000fe4000f8e333f */
[----:B------:R-:W-:Y:S01]  /*11470*/  ULOP3.LUT UR6, UR6, 0x80, URZ, 0xc0, !UPT ;  /* 0x0000008006067892 */ /* 0x000fe2000f8ec03f */
[----:B------:R-:W-:Y:S01]  /*11480*/  ULDC UR10, c[0x0][0x14] ;  /* 0x00000500000a7ab9 */ /* 0x000fe20000000800 */
[----:B------:R-:W-:Y:S02]  /*11490*/  ULOP3.LUT UR14, UR14, 0x1c200, URZ, 0xfc, !UPT ;  /* 0x0001c2000e0e7892 */ /* 0x000fe4000f8efc3f */
[----:B------:R-:W-:Y:S02]  /*114a0*/  UIMAD.WIDE.U32 UR24, UR8, UR10, URZ ;  /* 0x0000000a081872a5 */ /* 0x000fe4000f8e003f */
[----:B------:R-:W-:-:S02]  /*114b0*/  UIMAD UR15, UR9, UR10, URZ ;  /* 0x0000000a090f72a4 */ /* 0x000fc4000f8e023f */
[----:B------:R-:W-:Y:S02]  /*114c0*/  UIADD3 UR28, UR13, 0x1, URZ ;  /* 0x000000010d1c7890 */ /* 0x000fe4000fffe03f */
[----:B------:R-:W-:Y:S01]  /*114d0*/  UIADD3 UR15, UR25, UR15, URZ ;  /* 0x0000000f190f7290 */ /* 0x000fe2000fffe03f */
[----:B------:R-:W-:-:S11]  /*114e0*/  ULDC.64 UR26, c[0x0][0x198] ;  /* 0x00006600001a7ab9 */ /* 0x000fd60000000a00 */
.L_x_568:
[----:B------:R-:W-:-:S03]  /*114f0*/  UMOV UR8, 0xffffffff ;  /* 0xffffffff00087882 */ /* 0x000fc60000000000 */
[----:B------:R-:W-:Y:S05]  /*11500*/  BRA.DIV UR8, `(.L_x_558) ;  /* 0x0000001608447947 */ /* 0x000fea000b800000 */
[----:B------:R-:W-:-:S13]  /*11510*/  ELECT P6, URZ, PT ;  /* 0x00000000003f782f */ /* 0x000fda00038c0000 */
.L_x_589:
[----:B------:R-:W0:Y:S01]  /*11520*/  LDC R4, c[0x0][0x28c] ;  /* 0x0000a300ff047b82 */ /* 0x000e220000000800 */
[----:B------:R-:W-:Y:S01]  /*11530*/  BSSY B1, `(.L_x_559) ;  /* 0x000003a000017945 */ /* 0x000fe20003800000 */
[----:B0-----:R-:W-:-:S13]  /*11540*/  ISETP.LT.OR P6, PT, R4, 0x1, !P6 ;  /* 0x000000010400780c */ /* 0x001fda00077c1670 */
[----:B------:R-:W-:Y:S05]  /*11550*/  @P6 BRA `(.L_x_560) ;  /* 0x0000000000dc6947 */ /* 0x000fea0003800000 */
[----:B------:R-:W-:Y:S01]  /*11560*/  LEA R2, R2, UR6, 0x8 ;  /* 0x0000000602027c11 */ /* 0x000fe2000f8e40ff */
[----:B------:R-:W-:Y:S02]  /*11570*/  IMAD.SHL.U32 R3, R3, 0x100, RZ ;  /* 0x0000010003037824 */ /* 0x000fe400078e00ff */
[----:B------:R-:W-:Y:S02]  /*11580*/  IMAD.MOV.U32 R13, RZ, RZ, RZ ;  /* 0x000000ffff0d7224 */ /* 0x000fe400078e00ff */
[----:B------:R-:W-:Y:S02]  /*11590*/  IMAD.U32 R11, RZ, RZ, UR28 ;  /* 0x0000001cff0b7e24 */ /* 0x000fe4000f8e00ff */
[----:B------:R-:W-:Y:S02]  /*115a0*/  IMAD.MOV.U32 R4, RZ, RZ, R0 ;  /* 0x000000ffff047224 */ /* 0x000fe400078e0000 */
[----:B------:R-:W-:-:S07]  /*115b0*/  IMAD.MOV.U32 R5, RZ, RZ, R6 ;  /* 0x000000ffff057224 */ /* 0x000fce00078e0006 */
.L_x_563:
[----:B------:R-:W0:Y:S01]  /*115c0*/  S2R R10, SR_CgaCtaId ;  /* 0x00000000000a7919 */ /* 0x000e220000008800 */
[----:B------:R-:W-:Y:S01]  /*115d0*/  MOV R7, 0x400 ;  /* 0x0000040000077802 */ /* 0x000fe20000000f00 */
[----:B------:R-:W1:Y:S03]  /*115e0*/  S2R R15, SR_TID.X ;  /* 0x00000000000f7919 */ /* 0x000e660000002100 */
[----:B0-----:R-:W-:Y:S02]  /*115f0*/  LEA R14, R10, R7, 0x18 ;  /* 0x000000070a0e7211 */ /* 0x001fe400078ec0ff */
[----:B------:R-:W-:Y:S02]  /*11600*/  SHF.L.U32 R7, R4, 0x1f, RZ ;  /* 0x0000001f04077819 */ /* 0x000fe400000006ff */
[----:B-1----:R-:W-:Y:S01]  /*11610*/  LOP3.LUT P1, RZ, R15, 0x7f, RZ, 0xc0, !PT ;  /* 0x0000007f0fff7812 */ /* 0x002fe2000782c0ff */
[----:B------:R-:W-:-:S04]  /*11620*/  IMAD R12, R5, 0x8, R14 ;  /* 0x00000008050c7824 */ /* 0x000fc800078e020e */
[----:B------:R-:W0:Y:S08]  /*11630*/  SYNCS.PHASECHK.TRANS64.TRYWAIT P0, [R12+URZ+0x70], R7 ;  /* 0x000070070c0075a7 */ /* 0x000e30000800017f */
[----:B------:R-:W1:Y:S01]  /*11640*/  @!P1 LDC R10, c[0x0][0x500] ;  /* 0x00014000ff0a9b82 */ /* 0x000e620000000800 */
[----:B0-----:R-:W-:Y:S05]  /*11650*/  @!P0 BRA `(.L_x_561) ;  /* 0x0000001400108947 */ /* 0x001fea0003800000 */
.L_x_590:
[----:B------:R-:W-:Y:S01]  /*11660*/  UPRMT UR8, UR23, 0x9910, URZ ;  /* 0x0000991017087896 */ /* 0x000fe2000800003f */
[----:B-1----:R1:W-:Y:S03]  /*11670*/  @!P1 SYNCS.ARRIVE.TRANS64 RZ, [R12+URZ], R10 ;  /* 0x0000000a0cff99a7 */ /* 0x0023e6000800003f */
[----:B------:R-:W-:-:S06]  /*11680*/  UISETP.NE.AND UP0, UPT, UR8, 0x2, UPT ;  /* 0x000000020800788c */ /* 0x000fcc000bf05270 */
[----:B------:R-:W-:-:S13]  /*11690*/  PLOP3.LUT P0, PT, PT, PT, UP0, 0x80, 0x0 ;  /* 0x000000000000781c */ /* 0x000fda0003f0f008 */
[----:B-1----:R-:W-:Y:S05]  /*116a0*/  @P0 BRA `(.L_x_562) ;  /* 0x0000000000040947 */ /* 0x002fea0003800000 */
[----:B------:R-:W-:Y:S01]  /*116b0*/  BPT.TRAP 0x1 ;  /* 0x000000040000795c */ /* 0x000fe20000300000 */
.L_x_562:
[C---:B0-----:R-:W-:Y:S01]  /*116c0*/  IMAD R7, R5.reuse, 0x2000, R14 ;  /* 0x0000200005077824 */ /* 0x041fe200078e020e */
[----:B------:R-:W-:Y:S01]  /*116d0*/  R2UR UR11, R5 ;  /* 0x00000000050b72ca */ /* 0x000fe200000e0000 */
[----:B------:R-:W-:Y:S01]  /*116e0*/  VIADD R11, R11, 0xffffffff ;  /* 0xffffffff0b0b7836 */ /* 0x000fe20000000000 */
[----:B------:R-:W-:Y:S01]  /*116f0*/  R2UR UR20, R14 ;  /* 0x000000000e1472ca */ /* 0x000fe200000e0000 */
[----:B------:R-:W-:Y:S01]  /*11700*/  UIADD3 UR16, UP0, UR26, 0xf0, URZ ;  /* 0x000000f01a107890 */ /* 0x000fe2000ff1e03f */
[----:B------:R-:W-:Y:S01]  /*11710*/  R2UR UR8, R7 ;  /* 0x00000000070872ca */ /* 0x000fe200000e0000 */
[----:B------:R-:W-:Y:S01]  /*11720*/  UIADD3 UR30, UP1, UR26, 0x1f0, URZ ;  /* 0x000001f01a1e7890 */ /* 0x000fe2000ff3e03f */
[----:B------:R-:W-:Y:S01]  /*11730*/  R2UR UR21, R3 ;  /* 0x00000000031572ca */ /* 0x000fe200000e0000 */
[----:B------:R-:W-:Y:S01]  /*11740*/  UIADD3.X UR17, URZ, UR27, URZ, UP0, !UPT ;  /* 0x0000001b3f117290 */ /* 0x000fe200087fe43f */
[----:B------:R-:W-:Y:S01]  /*11750*/  R2UR UR9, R12 ;  /* 0x000000000c0972ca */ /* 0x000fe200000e0000 */
[----:B------:R-:W-:Y:S01]  /*11760*/  VIADD R5, R5, 0x1 ;  /* 0x0000000105057836 */ /* 0x000fe20000000000 */
[----:B------:R-:W-:Y:S01]  /*11770*/  R2UR UR10, R13 ;  /* 0x000000000d0a72ca */ /* 0x000fe200000e0000 */
[----:B------:R-:W-:Y:S01]  /*11780*/  UIADD3.X UR31, URZ, UR27, URZ, UP1, !UPT ;  /* 0x0000001b3f1f7290 */ /* 0x000fe20008ffe43f */
[----:B------:R-:W-:Y:S01]  /*11790*/  R2UR UR12, R9 ;  /* 0x00000000090c72ca */ /* 0x000fe200000e0000 */
[----:B------:R-:W-:Y:S01]  /*117a0*/  ULEA UR11, UR11, UR14, 0xd ;  /* 0x0000000e0b0b7291 */ /* 0x000fe2000f8e683f */
[----:B------:R-:W-:Y:S01]  /*117b0*/  R2UR UR22, R2 ;  /* 0x00000000021672ca */ /* 0x000fe200000e0000 */
[----:B------:R-:W-:Y:S01]  /*117c0*/  UMOV UR18, 0x0 ;  /* 0x0000000000127882 */ /* 0x000fe20000000000 */
[----:B------:R-:W-:Y:S01]  /*117d0*/  ISETP.GT.AND P1, PT, R11, 0x1, PT ;  /* 0x000000010b00780c */ /* 0x000fe20003f24270 */
[----:B------:R-:W-:Y:S01]  /*117e0*/  UIADD3 UR8, UR8, 0x200, URZ ;  /* 0x0000020008087890 */ /* 0x000fe2000fffe03f */
[----:B------:R-:W-:Y:S01]  /*117f0*/  ISETP.NE.AND P0, PT, R5, 0xe, PT ;  /* 0x0000000e0500780c */ /* 0x000fe20003f05270 */
[----:B------:R-:W-:Y:S01]  /*11800*/  UIADD3 UR20, UR20, UR11, URZ ;  /* 0x0000000b14147290 */ /* 0x000fe2000fffe03f */
[----:B------:R-:W-:Y:S01]  /*11810*/  VIADD R13, R13, 0x20 ;  /* 0x000000200d0d7836 */ /* 0x000fe20000000000 */
[----:B------:R-:W-:Y:S01]  /*11820*/  UMOV UR19, 0x10000000 ;  /* 0x1000000000137882 */ /* 0x000fe20000000000 */
[----:B------:R-:W-:Y:S01]  /*11830*/  UMOV UR11, UR21 ;  /* 0x00000015000b7c82 */ /* 0x000fe20008000000 */
[----:B------:R-:W-:Y:S01]  /*11840*/  UMOV UR29, 0x30000 ;  /* 0x00030000001d7882 */ /* 0x000fe20000000000 */
[----:B------:R-:W-:-:S02]  /*11850*/  SEL R7, RZ, 0x1, P0 ;  /* 0x00000001ff077807 */ /* 0x000fc40000000000 */
[----:B------:R0:W-:Y:S01]  /*11860*/  UTMALDG.3D [UR8], [UR16], desc[UR18] ;  /* 0x00001208100075b4 */ /* 0x0001e20008011000 */
[----:B------:R-:W-:Y:S02]  /*11870*/  SEL R5, R5, RZ, P0 ;  /* 0x000000ff05057207 */ /* 0x000fe40000000000 */
[----:B------:R-:W-:Y:S01]  /*11880*/  LOP3.LUT R4, R4, R7, RZ, 0x3c, !PT ;  /* 0x0000000704047212 */ /* 0x000fe200078e3cff */
[----:B0-----:R-:W-:Y:S01]  /*11890*/  UMOV UR8, UR20 ;  /* 0x0000001400087c82 */ /* 0x001fe20008000000 */
[----:B------:R-:W-:Y:S02]  /*118a0*/  UMOV UR11, UR22 ;  /* 0x00000016000b7c82 */ /* 0x000fe40008000000 */
[----:B------:R0:W-:Y:S02]  /*118b0*/  UTMALDG.3D.MULTICAST [UR8], [UR30], UR29, desc[UR18] ;  /* 0x000012081e0073b4 */ /* 0x0001e4000801181d */
[----:B0-----:R-:W-:Y:S05]  /*118c0*/  @P1 BRA `(.L_x_563) ;  /* 0xfffffffc003c1947 */ /* 0x001fea000383ffff */
.L_x_560:
[----:B------:R-:W-:Y:S05]  /*118d0*/  BSYNC B1 ;  /* 0x0000000000017941 */ /* 0x000fea0003800000 */
.L_x_559:
[----:B------:R-:W2:Y:S01]  /*118e0*/  LDL.LU R14, [R1+0x200] ;  /* 0x00020000010e7983 */ /* 0x000ea20000300800 */
[----:B------:R-:W-:Y:S01]  /*118f0*/  LOP3.LUT P0, RZ, R8, 0xff, RZ, 0xc0, !PT ;  /* 0x000000ff08ff7812 */ /* 0x000fe2000780c0ff */
[----:B------:R-:W-:Y:S01]  /*11900*/  VIADD R6, R6, UR13 ;  /* 0x0000000d06067c36 */ /* 0x000fe20008000000 */
[----:B------:R-:W-:Y:S01]  /*11910*/  ULDC.64 UR8, c[0x0][0x650] ;  /* 0x0001940000087ab9 */ /* 0x000fe20000000a00 */
[----:B------:R-:W3:Y:S01]  /*11920*/  LDL.LU R12, [R1+0x204] ;  /* 0x00020400010c7983 */ /* 0x000ee20000300800 */
[----:B------:R-:W-:Y:S01]  /*11930*/  UISETP.GE.U32.AND UP0, UPT, UR13, 0xe, UPT ;  /* 0x0000000e0d00788c */ /* 0x000fe2000bf06070 */
[----:B------:R-:W-:Y:S01]  /*11940*/  BSSY B1, `(.L_x_564) ;  /* 0x0000075000017945 */ /* 0x000fe20003800000 */
[----:B------:R-:W-:Y:S01]  /*11950*/  IMAD.MOV.U32 R9, RZ, RZ, -0x1 ;  /* 0xffffffffff097424 */ /* 0x000fe200078e00ff */
[----:B------:R-:W-:Y:S02]  /*11960*/  PRMT R4, RZ, 0x7610, R4 ;  /* 0x00007610ff047816 */ /* 0x000fe40000000004 */
[----:B------:R-:W-:-:S02]  /*11970*/  PRMT R8, RZ, 0x7610, R8 ;  /* 0x00007610ff087816 */ /* 0x000fc40000000008 */
[----:B------:R-:W-:Y:S02]  /*11980*/  PLOP3.LUT P1, PT, PT, PT, UP0, 0x80, 0x0 ;  /* 0x000000000000781c */ /* 0x000fe40003f2f008 */
[----:B------:R-:W0:Y:S01]  /*11990*/  @P0 S2R R3, SR_CgaCtaId ;  /* 0x0000000000030919 */ /* 0x000e220000008800 */
[----:B------:R-:W-:-:S04]  /*119a0*/  @P0 MOV R2, 0x400 ;  /* 0x0000040000020802 */ /* 0x000fc80000000f00 */
[----:B0-----:R-:W-:Y:S01]  /*119b0*/  @P0 LEA R2, R3, R2, 0x18 ;  /* 0x0000000203020211 */ /* 0x001fe200078ec0ff */
[----:B------:R-:W-:-:S03]  /*119c0*/  IMAD.U32 R3, RZ, RZ, UR13 ;  /* 0x0000000dff037e24 */ /* 0x000fc6000f8e00ff */
[----:B------:R0:W-:Y:S01]  /*119d0*/  @P0 SYNCS.ARRIVE.TRANS64.A1T0 RZ, [R2+URZ+0xf8], RZ ;  /* 0x0000f8ff02ff09a7 */ /* 0x0001e2000810003f */
[----:B------:R-:W-:-:S04]  /*119e0*/  ISETP.GT.U32.AND P0, PT, R6, 0xd, PT ;  /* 0x0000000d0600780c */ /* 0x000fc80003f04070 */
[----:B------:R-:W-:Y:S02]  /*119f0*/  ISETP.LT.U32.AND P0, PT, R3, 0xe, P0 ;  /* 0x0000000e0300780c */ /* 0x000fe40000701070 */
[----:B0-----:R-:W-:-:S05]  /*11a00*/  SHF.R.U32.HI R2, RZ, 0x1, R6 ;  /* 0x00000001ff027819 */ /* 0x001fca0000011606 */
[----:B------:R-:W-:-:S04]  /*11a10*/  IMAD.WIDE.U32 R2, R2, -0x6db6db6d, RZ ;  /* 0x9249249302027825 */ /* 0x000fc800078e00ff */
[----:B------:R-:W-:Y:S01]  /*11a20*/  IMAD.MOV.U32 R2, RZ, RZ, -0x1 ;  /* 0xffffffffff027424 */ /* 0x000fe200078e00ff */
[----:B------:R-:W-:Y:S02]  /*11a30*/  SHF.R.U32.HI R5, RZ, 0x2, R3 ;  /* 0x00000002ff057819 */ /* 0x000fe40000011603 */
[----:B------:R-:W-:-:S03]  /*11a40*/  SEL R3, RZ, 0x1, !P0 ;  /* 0x00000001ff037807 */ /* 0x000fc60004000000 */
[----:B------:R-:W-:Y:S01]  /*11a50*/  IMAD R6, R5, -0xe, R6 ;  /* 0xfffffff205067824 */ /* 0x000fe200078e0206 */
[----:B------:R-:W-:Y:S01]  /*11a60*/  LOP3.LUT R0, R0, R3, RZ, 0x3c, !PT ;  /* 0x0000000300007212 */ /* 0x000fe200078e3cff */
[----:B------:R-:W-:-:S03]  /*11a70*/  IMAD.MOV.U32 R3, RZ, RZ, -0x1 ;  /* 0xffffffffff037424 */ /* 0x000fc600078e00ff */
[----:B------:R-:W-:Y:S02]  /*11a80*/  @P1 LOP3.LUT R0, R0, 0x1, R5, 0x78, !PT ;  /* 0x0000000100001812 */ /* 0x000fe400078e7805 */
[----:B---3--:R-:W-:-:S04]  /*11a90*/  IADD3 R12, P0, R12, UR24, RZ ;  /* 0x000000180c0c7c10 */ /* 0x008fc8000ff1e0ff */
[----:B--2---:R-:W-:Y:S01]  /*11aa0*/  IADD3.X R14, R14, UR15, RZ, P0, !PT ;  /* 0x0000000f0e0e7c10 */ /* 0x004fe200087fe4ff */
[----:B------:R0:W-:Y:S01]  /*11ab0*/  STL [R1+0x204], R12 ;  /* 0x0002040c01007387 */ /* 0x0001e20000100800 */
[----:B------:R-:W-:-:S03]  /*11ac0*/  ISETP.GE.U32.AND P0, PT, R12, UR8, PT ;  /* 0x000000080c007c0c */ /* 0x000fc6000bf06070 */
[----:B------:R0:W-:Y:S01]  /*11ad0*/  STL [R1+0x200], R14 ;  /* 0x0002000e01007387 */ /* 0x0001e20000100800 */
[----:B------:R-:W-:-:S13]  /*11ae0*/  ISETP.GE.U32.AND.EX P0, PT, R14, UR9, PT, P0 ;  /* 0x000000090e007c0c */ /* 0x000fda000bf06100 */
[----:B0-----:R-:W-:Y:S05]  /*11af0*/  @P0 BRA `(.L_x_565) ;  /* 0x0000000400640947 */ /* 0x001fea0003800000 */
[----:B------:R-:W0:Y:S01]  /*11b00*/  S2R R7, SR_CTAID.X ;  /* 0x0000000000077919 */ /* 0x000e220000002500 */
[----:B------:R-:W-:Y:S01]  /*11b10*/  ULDC UR8, c[0x0][0x150] ;  /* 0x0000540000087ab9 */ /* 0x000fe20000000800 */
[----:B------:R-:W1:Y:S01]  /*11b20*/  LDC R4, c[0x0][0x144] ;  /* 0x00005100ff047b82 */ /* 0x000e620000000800 */
[----:B------:R-:W-:Y:S01]  /*11b30*/  UISETP.NE.AND UP0, UPT, UR46, URZ, UPT ;  /* 0x0000003f2e00728c */ /* 0x000fe2000bf05270 */
[----:B------:R-:W2:Y:S01]  /*11b40*/  S2R R5, SR_CTAID.Y ;  /* 0x0000000000057919 */ /* 0x000ea20000002600 */
[----:B------:R-:W-:-:S04]  /*11b50*/  ULDC UR11, c[0x0][0x630] ;  /* 0x00018c00000b7ab9 */ /* 0x000fc80000000800 */
[----:B------:R-:W-:Y:S01]  /*11b60*/  PLOP3.LUT P0, PT, PT, PT, UP0, 0x80, 0x0 ;  /* 0x000000000000781c */ /* 0x000fe20003f0f008 */
[----:B------:R-:W3:Y:S01]  /*11b70*/  LDC R10, c[0x0][0x148] ;  /* 0x00005200ff0a7b82 */ /* 0x000ee20000000800 */
[----:B0-----:R-:W-:Y:S02]  /*11b80*/  I2FP.F32.U32 R2, R7 ;  /* 0x0000000700027245 */ /* 0x001fe40000201000 */
[----:B--2---:R-:W-:-:S03]  /*11b90*/  I2FP.F32.U32 R3, R5 ;  /* 0x0000000500037245 */ /* 0x004fc60000201000 */
[----:B------:R-:W-:Y:S01]  /*11ba0*/  FMUL R2, R2, UR8 ;  /* 0x0000000802027c20 */ /* 0x000fe20008400000 */
[----:B------:R-:W-:Y:S02]  /*11bb0*/  ULDC UR8, c[0x0][0x154] ;  /* 0x0000550000087ab9 */ /* 0x000fe40000000800 */
[----:B------:R-:W-:Y:S01]  /*11bc0*/  FMUL R9, R3, UR8 ;  /* 0x0000000803097c20 */ /* 0x000fe20008400000 */
[----:B------:R-:W-:Y:S02]  /*11bd0*/  ULDC.64 UR8, c[0x0][0x628] ;  /* 0x00018a0000087ab9 */ /* 0x000fe40000000a00 */
[----:B------:R-:W0:Y:S08]  /*11be0*/  F2I.U32.TRUNC.NTZ R2, R2 ;  /* 0x0000000200027305 */ /* 0x000e30000020f000 */
[----:B------:R-:W2:Y:S01]  /*11bf0*/  F2I.U32.TRUNC.NTZ R9, R9 ;  /* 0x0000000900097305 */ /* 0x000ea2000020f000 */
[----:B0-----:R-:W-:-:S02]  /*11c00*/  IMAD.MOV R3, RZ, RZ, -R2 ;  /* 0x000000ffff037224 */ /* 0x001fc400078e0a02 */
[----:B------:R-:W-:Y:S02]  /*11c10*/  IMAD.MOV.U32 R2, RZ, RZ, R12 ;  /* 0x000000ffff027224 */ /* 0x000fe400078e000c */
[----:B-1----:R-:W-:Y:S02]  /*11c20*/  IMAD R7, R4, R3, R7 ;  /* 0x0000000304077224 */ /* 0x002fe400078e0207 */
[----:B--2---:R-:W-:-:S04]  /*11c30*/  IMAD.MOV R3, RZ, RZ, -R9 ;  /* 0x000000ffff037224 */ /* 0x004fc800078e0a09 */
[----:B---3--:R-:W-:Y:S01]  /*11c40*/  @P0 IMAD R7, R10, R3, R5 ;  /* 0x000000030a070224 */ /* 0x008fe200078e0205 */
[----:B------:R-:W-:Y:S01]  /*11c50*/  ISETP.NE.U32.AND P0, PT, RZ, UR8, PT ;  /* 0x00000008ff007c0c */ /* 0x000fe2000bf05070 */
[----:B------:R-:W-:-:S03]  /*11c60*/  IMAD.MOV.U32 R3, RZ, RZ, R14 ;  /* 0x000000ffff037224 */ /* 0x000fc600078e000e */
[----:B------:R-:W-:-:S13]  /*11c70*/  ISETP.NE.AND.EX P0, PT, RZ, UR9, PT, P0 ;  /* 0x00000009ff007c0c */ /* 0x000fda000bf05300 */
[----:B------:R-:W-:Y:S05]  /*11c80*/  @!P0 BRA `(.L_x_566) ;  /* 0x0000000000288947 */ /* 0x000fea0003800000 */
[----:B------:R-:W-:Y:S02]  /*11c90*/  ULDC UR10, c[0x0][0x634] ;  /* 0x00018d00000a7ab9 */ /* 0x000fe40000000800 */
[----:B------:R-:W-:-:S05]  /*11ca0*/  IADD3 R3, P0, R12, UR10, RZ ;  /* 0x0000000a0c037c10 */ /* 0x000fca000ff1e0ff */
[----:B------:R-:W-:-:S04]  /*11cb0*/  IMAD.X R9, RZ, RZ, R14, P0 ;  /* 0x000000ffff097224 */ /* 0x000fc800000e060e */
[----:B------:R-:W-:-:S04]  /*11cc0*/  IMAD.WIDE.U32 R4, R9, UR8, RZ ;  /* 0x0000000809047c25 */ /* 0x000fc8000f8e00ff */
[----:B------:R-:W-:-:S04]  /*11cd0*/  IMAD.WIDE.U32 R4, P0, R3, UR9, R4 ;  /* 0x0000000903047c25 */ /* 0x000fc8000f800004 */
[----:B------:R-:W-:-:S04]  /*11ce0*/  IMAD.WIDE.U32 R2, R3, UR8, RZ ;  /* 0x0000000803027c25 */ /* 0x000fc8000f8e00ff */
[----:B------:R-:W-:Y:S01]  /*11cf0*/  IMAD.MOV.U32 R2, RZ, RZ, R5 ;  /* 0x000000ffff027224 */ /* 0x000fe200078e0005 */
[----:B------:R-:W-:Y:S01]  /*11d00*/  IADD3 RZ, P1, R3, R4, RZ ;  /* 0x0000000403ff7210 */ /* 0x000fe20007f3e0ff */
[----:B------:R-:W-:-:S04]  /*11d10*/  IMAD.X R3, RZ, RZ, RZ, P0 ;  /* 0x000000ffff037224 */ /* 0x000fc800000e06ff */
[----:B------:R-:W-:-:S08]  /*11d20*/  IMAD.WIDE.U32.X R2, R9, UR9, R2, P1 ;  /* 0x0000000909027c25 */ /* 0x000fd000088e0402 */
.L_x_566:
[--C-:B------:R-:W-:Y:S01]  /*11d30*/  SHF.R.U64 R9, R2, UR11, R3.reuse ;  /* 0x0000000b02097c19 */ /* 0x100fe20008001203 */
[----:B------:R-:W-:Y:S01]  /*11d40*/  ULDC.64 UR8, c[0x0][0x620] ;  /* 0x0001880000087ab9 */ /* 0x000fe20000000a00 */
[----:B------:R-:W-:Y:S01]  /*11d50*/  SHF.R.U32.HI R2, RZ, UR11, R3 ;  /* 0x0000000bff027c19 */ /* 0x000fe20008011603 */
[----:B------:R-:W-:Y:S01]  /*11d60*/  IMAD.MOV.U32 R3, RZ, RZ, R14 ;  /* 0x000000ffff037224 */ /* 0x000fe200078e000e */
[----:B------:R-:W-:Y:S01]  /*11d70*/  IADD3 R11, P0, RZ, -R9, RZ ;  /* 0x80000009ff0b7210 */ /* 0x000fe20007f1e0ff */
[----:B------:R-:W-:-:S04]  /*11d80*/  ULDC.64 UR10, c[0x0][0x640] ;  /* 0x00019000000a7ab9 */ /* 0x000fc80000000a00 */
[----:B------:R-:W-:Y:S01]  /*11d90*/  IMAD.X R2, RZ, RZ, ~R2, P0 ;  /* 0x000000ffff027224 */ /* 0x000fe200000e0e02 */
[----:B------:R-:W-:-:S03]  /*11da0*/  ISETP.NE.U32.AND P0, PT, RZ, UR10, PT ;  /* 0x0000000aff007c0c */ /* 0x000fc6000bf05070 */
[----:B------:R-:W-:Y:S01]  /*11db0*/  IMAD R2, R2, UR8, RZ ;  /* 0x0000000802027c24 */ /* 0x000fe2000f8e02ff */
[----:B------:R-:W-:-:S03]  /*11dc0*/  ISETP.NE.AND.EX P0, PT, RZ, UR11, PT, P0 ;  /* 0x0000000bff007c0c */ /* 0x000fc6000bf05300 */
[----:B------:R-:W-:Y:S02]  /*11dd0*/  IMAD R5, R11, UR9, R2 ;  /* 0x000000090b057c24 */ /* 0x000fe4000f8e0202 */
[----:B------:R-:W-:-:S04]  /*11de0*/  IMAD.MOV.U32 R2, RZ, RZ, R12 ;  /* 0x000000ffff027224 */ /* 0x000fc800078e000c */
[----:B------:R-:W-:Y:S01]  /*11df0*/  IMAD.WIDE.U32 R2, R11, UR8, R2 ;  /* 0x000000080b027c25 */ /* 0x000fe2000f8e0002 */
[----:B------:R-:W-:-:S03]  /*11e00*/  ULDC UR8, c[0x0][0x618] ;  /* 0x0001860000087ab9 */ /* 0x000fc60000000800 */
[----:B------:R-:W-:-:S05]  /*11e10*/  IMAD.IADD R3, R3, 0x1, R5 ;  /* 0x0000000103037824 */ /* 0x000fca00078e0205 */
[--C-:B------:R-:W-:Y:S02]  /*11e20*/  SHF.R.U64 R10, R2, UR8, R3.reuse ;  /* 0x00000008020a7c19 */ /* 0x100fe40008001203 */
[----:B------:R-:W-:Y:S01]  /*11e30*/  SHF.R.U32.HI R3, RZ, UR8, R3 ;  /* 0x00000008ff037c19 */ /* 0x000fe20008011603 */
[----:B------:R-:W-:-:S03]  /*11e40*/  ULDC UR8, c[0x0][0x608] ;  /* 0x0001820000087ab9 */ /* 0x000fc60000000800 */
[--C-:B------:R-:W-:Y:S02]  /*11e50*/  SHF.R.U64 R12, R10, UR8, R3.reuse ;  /* 0x000000080a0c7c19 */ /* 0x100fe40008001203 */
[----:B------:R-:W-:Y:S01]  /*11e60*/  SHF.R.U32.HI R3, RZ, UR8, R3 ;  /* 0x00000008ff037c19 */ /* 0x000fe20008011603 */
[----:B------:R-:W-:-:S03]  /*11e70*/  ULDC UR8, c[0x0][0x658] ;  /* 0x0001960000087ab9 */ /* 0x000fc60000000800 */
[--C-:B------:R-:W-:Y:S02]  /*11e80*/  SHF.R.U64 R11, R12, UR8, R3.reuse ;  /* 0x000000080c0b7c19 */ /* 0x100fe40008001203 */
[----:B------:R-:W-:-:S03]  /*11e90*/  SHF.R.U32.HI R13, RZ, UR8, R3 ;  /* 0x00000008ff0d7c19 */ /* 0x000fc60008011603 */
[----:B------:R-:W-:Y:S02]  /*11ea0*/  IMAD.MOV.U32 R2, RZ, RZ, R11 ;  /* 0x000000ffff027224 */ /* 0x000fe400078e000b */
[----:B------:R-:W-:Y:S01]  /*11eb0*/  IMAD.MOV.U32 R3, RZ, RZ, R13 ;  /* 0x000000ffff037224 */ /* 0x000fe200078e000d */
[----:B------:R-:W-:Y:S06]  /*11ec0*/  @!P0 BRA `(.L_x_567) ;  /* 0x0000000000288947 */ /* 0x000fec0003800000 */
        /* <DEDUP_REMOVED lines=10> */
.L_x_567:
[----:B------:R-:W-:Y:S01]  /*11f70*/  ULDC UR8, c[0x0][0x648] ;  /* 0x0001920000087ab9 */ /* 0x000fe20000000800 */
[----:B------:R-:W-:Y:S01]  /*11f80*/  LOP3.LUT R12, R12, UR7, RZ, 0xc0, !PT ;  /* 0x000000070c0c7c12 */ /* 0x000fe2000f8ec0ff */
[----:B------:R-:W-:Y:S01]  /*11f90*/  UISETP.NE.AND UP0, UPT, UR46, URZ, UPT ;  /* 0x0000003f2e00728c */ /* 0x000fe2000bf05270 */
[----:B------:R-:W-:Y:S01]  /*11fa0*/  SHF.R.U64 R3, R2, UR8, R3 ;  /* 0x0000000802037c19 */ /* 0x000fe20008001203 */
[----:B------:R-:W-:Y:S01]  /*11fb0*/  ULDC UR8, c[0x0][0x638] ;  /* 0x00018e0000087ab9 */ /* 0x000fe20000000800 */
[----:B------:R-:W-:-:S03]  /*11fc0*/  LOP3.LUT R4, R10, UR4, RZ, 0xc0, !PT ;  /* 0x000000040a047c12 */ /* 0x000fc6000f8ec0ff */
[----:B------:R-:W-:Y:S01]  /*11fd0*/  IMAD.MOV R2, RZ, RZ, -R3 ;  /* 0x000000ffff027224 */ /* 0x000fe200078e0a03 */
[----:B------:R-:W-:Y:S01]  /*11fe0*/  PLOP3.LUT P0, PT, PT, PT, UP0, 0x40, 0x0 ;  /* 0x000000000000781c */ /* 0x000fe20003f0e808 */
[----:B------:R-:W-:Y:S01]  /*11ff0*/  IMAD R12, R3, UR5, R12 ;  /* 0x00000005030c7c24 */ /* 0x000fe2000f8e020c */
[----:B------:R-:W-:Y:S01]  /*12000*/  PLOP3.LUT P1, PT, PT, PT, UP0, 0x40, 0x0 ;  /* 0x000000000000781c */ /* 0x000fe20003f2e808 */
[----:B------:R-:W-:Y:S01]  /*12010*/  IMAD R11, R2, UR8, R11 ;  /* 0x00000008020b7c24 */ /* 0x000fe2000f8e020b */
[----:B------:R-:W-:Y:S02]  /*12020*/  ULDC UR8, c[0x0][0x610] ;  /* 0x0001840000087ab9 */ /* 0x000fe40000000800 */
[----:B------:R-:W-:Y:S01]  /*12030*/  IMAD R7, R12, UR8, R7 ;  /* 0x000000080c077c24 */ /* 0x000fe2000f8e0207 */
[----:B------:R-:W-:Y:S02]  /*12040*/  ULDC UR8, c[0x0][0x600] ;  /* 0x0001800000087ab9 */ /* 0x000fe40000000800 */
[----:B------:R-:W-:-:S05]  /*12050*/  IMAD R4, R11, UR8, R4 ;  /* 0x000000080b047c24 */ /* 0x000fca000f8e0204 */
[----:B------:R-:W-:Y:S02]  /*12060*/  SEL R2, R4, R7, P0 ;  /* 0x0000000704027207 */ /* 0x000fe40000000000 */
[----:B------:R-:W-:Y:S01]  /*12070*/  SEL R3, R7, R4, P1 ;  /* 0x0000000407037207 */ /* 0x000fe20000800000 */
[----:B------:R-:W-:-:S07]  /*12080*/  IMAD.MOV.U32 R4, RZ, RZ, 0x1 ;  /* 0x00000001ff047424 */ /* 0x000fce00078e00ff */
.L_x_565:
[----:B------:R-:W-:Y:S05]  /*12090*/  BSYNC B1 ;  /* 0x0000000000017941 */ /* 0x000fea0003800000 */
.L_x_564:
[----:B------:R-:W-:-:S13]  /*120a0*/  LOP3.LUT P0, RZ, R4, 0xff, RZ, 0xc0, !PT ;  /* 0x000000ff04ff7812 */ /* 0x000fda000780c0ff */
[----:B------:R-:W-:Y:S05]  /*120b0*/  @P0 BRA `(.L_x_568) ;  /* 0xfffffff4000c0947 */ /* 0x000fea000383ffff */
[----:B------:R-:W-:Y:S05]  /*120c0*/  BSYNC B0 ;  /* 0x0000000000007941 */ /* 0x000fea0003800000 */
.L_x_557:
[----:B------:R-:W-:-:S03]  /*120d0*/  UMOV UR8, 0xffffffff ;  /* 0xffffffff00087882 */ /* 0x000fc60000000000 */
[----:B------:R-:W-:Y:S05]  /*120e0*/  BRA.DIV UR8, `(.L_x_569) ;  /* 0x0000000a08807947 */ /* 0x000fea000b800000 */
[----:B------:R-:W-:-:S13]  /*120f0*/  ELECT P6, URZ, PT ;  /* 0x00000000003f782f */ /* 0x000fda00038c0000 */
.L_x_593:
[----:B------:R-:W-:Y:S04]  /*12100*/  BSSY B0, `(.L_x_570) ;  /* 0x0000086000007945 */ /* 0x000fe80003800000 */
[----:B------:R-:W-:Y:S05]  /*12110*/  @!P6 BRA `(.L_x_571) ;  /* 0x000000080010e947 */ /* 0x000fea0003800000 */
[----:B------:R-:W-:-:S04]  /*12120*/  ULOP3.LUT UR8, UR40, 0x2, URZ, 0xfc, !UPT ;  /* 0x0000000228087892 */ /* 0x000fc8000f8efc3f */
[----:B------:R-:W-:-:S06]  /*12130*/  UISETP.NE.AND UP0, UPT, UR8, 0x3, UPT ;  /* 0x000000030800788c */ /* 0x000fcc000bf05270 */
[----:B------:R-:W-:-:S13]  /*12140*/  PLOP3.LUT P0, PT, PT, PT, UP0, 0x80, 0x0 ;  /* 0x000000000000781c */ /* 0x000fda0003f0f008 */
[----:B------:R-:W-:Y:S05]  /*12150*/  @!P0 BRA `(.L_x_572) ;  /* 0x0000000000048947 */ /* 0x000fea0003800000 */
[----:B------:R-:W-:Y:S01]  /*12160*/  BPT.TRAP 0x1 ;  /* 0x000000040000795c */ /* 0x000fe20000300000 */
.L_x_572:
[----:B------:R-:W0:Y:S01]  /*12170*/  S2R R3, SR_CgaCtaId ;  /* 0x0000000000037919 */ /* 0x000e220000008800 */
[----:B------:R-:W-:-:S04]  /*12180*/  MOV R2, 0x400 ;  /* 0x0000040000027802 */ /* 0x000fc80000000f00 */
[----:B0-----:R-:W-:Y:S02]  /*12190*/  LEA R3, R3, R2, 0x18 ;  /* 0x0000000203037211 */ /* 0x001fe400078ec0ff */
[----:B------:R-:W-:-:S03]  /*121a0*/  SHF.L.U32 R2, R0, 0x1f, RZ ;  /* 0x0000001f00027819 */ /* 0x000fc600000006ff */
[----:B------:R-:W-:-:S04]  /*121b0*/  VIADD R3, R3, 0x70 ;  /* 0x0000007003037836 */ /* 0x000fc80000000000 */
[----:B------:R-:W-:-:S04]  /*121c0*/  IMAD R5, R6, 0x8, R3 ;  /* 0x0000000806057824 */ /* 0x000fc800078e0203 */
[----:B------:R-:W0:Y:S02]  /*121d0*/  SYNCS.PHASECHK.TRANS64.TRYWAIT P0, [R5+URZ], R2 ;  /* 0x00000002050075a7 */ /* 0x000e24000800017f */
[----:B0-----:R-:W-:Y:S05]  /*121e0*/  @!P0 BRA `(.L_x_573) ;  /* 0x0000000800608947 */ /* 0x001fea0003800000 */
.L_x_594:
[----:B------:R-:W-:-:S05]  /*121f0*/  VIADD R6, R6, 0x1 ;  /* 0x0000000106067836 */ /* 0x000fca0000000000 */
[----:B------:R-:W-:-:S04]  /*12200*/  ISETP.NE.AND P0, PT, R6, 0xe, PT ;  /* 0x0000000e0600780c */ /* 0x000fc80003f05270 */
[----:B0-----:R-:W-:Y:S02]  /*12210*/  SEL R5, RZ, 0x1, P0 ;  /* 0x00000001ff057807 */ /* 0x001fe40000000000 */
[----:B------:R-:W-:Y:S02]  /*12220*/  SEL R6, R6, RZ, P0 ;  /* 0x000000ff06067207 */ /* 0x000fe40000000000 */
[----:B------:R-:W-:-:S03]  /*12230*/  LOP3.LUT R5, R0, R5, RZ, 0x3c, !PT ;  /* 0x0000000500057212 */ /* 0x000fc600078e3cff */
[----:B------:R-:W-:Y:S01]  /*12240*/  IMAD R7, R6, 0x8, R3 ;  /* 0x0000000806077824 */ /* 0x000fe200078e0203 */
[----:B------:R-:W-:-:S04]  /*12250*/  SHF.L.U32 R0, R5, 0x1f, RZ ;  /* 0x0000001f05007819 */ /* 0x000fc800000006ff */
[----:B------:R-:W0:Y:S02]  /*12260*/  SYNCS.PHASECHK.TRANS64.TRYWAIT P0, [R7+URZ], R0 ;  /* 0x00000000070075a7 */ /* 0x000e24000800017f */
[----:B0-----:R-:W-:Y:S05]  /*12270*/  @!P0 BRA `(.L_x_574) ;  /* 0x0000000800508947 */ /* 0x001fea0003800000 */
.L_x_595:
[----:B0-----:R-:W-:-:S05]  /*12280*/  VIADD R0, R6, 0x1 ;  /* 0x0000000106007836 */ /* 0x001fca0000000000 */
[----:B------:R-:W-:-:S04]  /*12290*/  ISETP.NE.AND P0, PT, R0, 0xe, PT ;  /* 0x0000000e0000780c */ /* 0x000fc80003f05270 */
[----:B------:R-:W-:Y:S02]  /*122a0*/  SEL R2, RZ, 0x1, P0 ;  /* 0x00000001ff027807 */ /* 0x000fe40000000000 */
[----:B------:R-:W-:Y:S02]  /*122b0*/  SEL R4, R0, RZ, P0 ;  /* 0x000000ff00047207 */ /* 0x000fe40000000000 */
[----:B------:R-:W-:-:S03]  /*122c0*/  LOP3.LUT R5, R5, R2, RZ, 0x3c, !PT ;  /* 0x0000000205057212 */ /* 0x000fc600078e3cff */
[----:B------:R-:W-:Y:S01]  /*122d0*/  IMAD R7, R4, 0x8, R3 ;  /* 0x0000000804077824 */ /* 0x000fe200078e0203 */
[----:B------:R-:W-:-:S04]  /*122e0*/  SHF.L.U32 R0, R5, 0x1f, RZ ;  /* 0x0000001f05007819 */ /* 0x000fc800000006ff */
[----:B------:R-:W0:Y:S02]  /*122f0*/  SYNCS.PHASECHK.TRANS64.TRYWAIT P0, [R7+URZ], R0 ;  /* 0x00000000070075a7 */ /* 0x000e24000800017f */
[----:B0-----:R-:W-:Y:S05]  /*12300*/  @!P0 BRA `(.L_x_575) ;  /* 0x0000000800408947 */ /* 0x001fea0003800000 */
.L_x_596:
        /* <DEDUP_REMOVED lines=9> */
.L_x_597:
        /* <DEDUP_REMOVED lines=9> */
.L_x_598:
        /* <DEDUP_REMOVED lines=9> */
.L_x_599:
        /* <DEDUP_REMOVED lines=9> */
.L_x_600:
        /* <DEDUP_REMOVED lines=9> */
.L_x_601:
        /* <DEDUP_REMOVED lines=9> */
.L_x_602:
        /* <DEDUP_REMOVED lines=9> */
.L_x_603:
        /* <DEDUP_REMOVED lines=9> */
.L_x_604:
        /* <DEDUP_REMOVED lines=9> */
.L_x_605:
        /* <DEDUP_REMOVED lines=9> */
.L_x_606:
[----:B0-----:R-:W-:-:S05]  /*128b0*/  VIADD R0, R4, 0x1 ;  /* 0x0000000104007836 */ /* 0x001fca0000000000 */
[----:B------:R-:W-:-:S04]  /*128c0*/  ISETP.NE.AND P0, PT, R0, 0xe, PT ;  /* 0x0000000e0000780c */ /* 0x000fc80003f05270 */
[----:B------:R-:W-:Y:S02]  /*128d0*/  SEL R2, RZ, 0x1, P0 ;  /* 0x00000001ff027807 */ /* 0x000fe40000000000 */
[----:B------:R-:W-:Y:S02]  /*128e0*/  SEL R0, R0, RZ, P0 ;  /* 0x000000ff00007207 */ /* 0x000fe40000000000 */
[----:B------:R-:W-:-:S03]  /*128f0*/  LOP3.LUT R2, R5, R2, RZ, 0x3c, !PT ;  /* 0x0000000205027212 */ /* 0x000fc600078e3cff */
[----:B------:R-:W-:Y:S01]  /*12900*/  IMAD R3, R0, 0x8, R3 ;  /* 0x0000000800037824 */ /* 0x000fe200078e0203 */
[----:B------:R-:W-:-:S07]  /*12910*/  SHF.L.U32 R0, R2, 0x1f, RZ ;  /* 0x0000001f02007819 */ /* 0x000fce00000006ff */
.L_x_586:
[----:B0-----:R0:W1:Y:S02]  /*12920*/  SYNCS.PHASECHK.TRANS64.TRYWAIT P0, [R3+URZ], R0 ;  /* 0x00000000030075a7 */ /* 0x001064000800017f */
[----:B-1----:R-:W-:Y:S05]  /*12930*/  @!P0 NANOSLEEP.SYNCS 0x989680 ;  /* 0x009896800000895d */ /* 0x002fea0003900000 */
[----:B------:R-:W1:Y:S02]  /*12940*/  @!P0 SYNCS.PHASECHK.TRANS64 P0, [R3+URZ], R0 ;  /* 0x00000000030085a7 */ /* 0x000e64000800007f */
[----:B-1----:R-:W-:Y:S05]  /*12950*/  @!P0 BRA `(.L_x_586) ;  /* 0xfffffffc00f08947 */ /* 0x002fea000383ffff */
.L_x_571:
[----:B------:R-:W-:Y:S05]  /*12960*/  BSYNC B0 ;  /* 0x0000000000007941 */ /* 0x000fea0003800000 */
.L_x_570:
[----:B------:R-:W-:Y:S05]  /*12970*/  EXIT ;  /* 0x000000000000794d */ /* 0x000fea0003800000 */
.L_x_22:
[----:B--2---:R2:W3:Y:S02]  /*12980*/  SYNCS.PHASECHK.TRANS64.TRYWAIT P1, [R3+URZ], R2 ;  /* 0x00000002030075a7 */ /* 0x0044e4000802017f */
[----:B---3--:R-:W-:Y:S05]  /*12990*/  @!P1 NANOSLEEP.SYNCS 0x989680 ;  /* 0x009896800000995d */ /* 0x008fea0003900000 */
[----:B------:R-:W3:Y:S02]  /*129a0*/  @!P1 SYNCS.PHASECHK.TRANS64 P1, [R3+URZ], R2 ;  /* 0x00000002030095a7 */ /* 0x000ee4000802007f */
[----:B---3--:R-:W-:Y:S05]  /*129b0*/  @!P1 BRA `(.L_x_22) ;  /* 0xfffffffc00f09947 */ /* 0x008fea000383ffff */
[----:B------:R-:W-:Y:S05]  /*129c0*/  BRA `(.L_x_21) ;  /* 0xfffffeec00ac7947 */ /* 0x000fea000383ffff */
.L_x_27:
[----:B-1----:R1:W2:Y:S02]  /*129d0*/  SYNCS.PHASECHK.TRANS64.TRYWAIT P1, [R5+URZ], R6 ;  /* 0x00000006050075a7 */ /* 0x0022a4000802017f */
[----:B--2---:R-:W-:Y:S05]  /*129e0*/  @!P1 NANOSLEEP.SYNCS 0x989680 ;  /* 0x009896800000995d */ /* 0x004fea0003900000 */
[----:B------:R-:W2:Y:S02]  /*129f0*/  @!P1 SYNCS.PHASECHK.TRANS64 P1, [R5+URZ], R6 ;  /* 0x00000006050095a7 */ /* 0x000ea4000802007f */
[----:B--2---:R-:W-:Y:S05]  /*12a00*/  @!P1 BRA `(.L_x_27) ;  /* 0xfffffffc00f09947 */ /* 0x004fea000383ffff */
[----:B------:R-:W-:Y:S05]  /*12a10*/  BRA `(.L_x_26) ;  /* 0xfffffef400507947 */ /* 0x000fea000383ffff */
.L_x_558:
[----:B------:R-:W-:Y:S01]  /*12a20*/  BSSY B1, `(.L_x_587) ;  /* 0x0000006000017945 */ /* 0x000fe20003800000 */
[----:B------:R-:W-:-:S07]  /*12a30*/  IMAD.MOV.U32 R15, RZ, RZ, -0x1 ;  /* 0xffffffffff0f7424 */ /* 0x000fce00078e00ff */
[----:B------:R-:W-:Y:S05]  /*12a40*/  WARPSYNC.COLLECTIVE R15, `(.L_x_588) ;  /* 0x000000000f0c7348 */ /* 0x000fea0003c00000 */
[----:B------:R-:W-:Y:S02]  /*12a50*/  ELECT P6, UR62, PT ;  /* 0x00000000003e782f */ /* 0x000fe400038c0000 */
[----:B------:R-:W-:Y:S01]  /*12a60*/  MOV R14, UR62 ;  /* 0x0000003e000e7c02 */ /* 0x000fe20008000f00 */
[----:B------:R-:W-:Y:S10]  /*12a70*/  ENDCOLLECTIVE ;  /* 0x000000000000791b */ /* 0x000ff40003800000 */
.L_x_588:
[----:B------:R-:W-:Y:S05]  /*12a80*/  BSYNC B1 ;  /* 0x0000000000017941 */ /* 0x000fea0003800000 */
.L_x_587:
[----:B------:R-:W-:Y:S05]  /*12a90*/  BRA `(.L_x_589) ;  /* 0xffffffe800a07947 */ /* 0x000fea000383ffff */
.L_x_561:
[----:B0-----:R0:W2:Y:S02]  /*12aa0*/  SYNCS.PHASECHK.TRANS64.TRYWAIT P0, [R12+URZ+0x70], R7 ;  /* 0x000070070c0075a7 */ /* 0x0010a4000800017f */
[----:B--2---:R-:W-:Y:S05]  /*12ab0*/  @!P0 NANOSLEEP.SYNCS 0x989680 ;  /* 0x009896800000895d */ /* 0x004fea0003900000 */
[----:B------:R-:W2:Y:S02]  /*12ac0*/  @!P0 SYNCS.PHASECHK.TRANS64 P0, [R12+URZ+0x70], R7 ;  /* 0x000070070c0085a7 */ /* 0x000ea4000800007f */
[----:B--2---:R-:W-:Y:S05]  /*12ad0*/  @!P0 BRA `(.L_x_561) ;  /* 0xfffffffc00f08947 */ /* 0x004fea000383ffff */
[----:B------:R-:W-:Y:S05]  /*12ae0*/  BRA `(.L_x_590) ;  /* 0xffffffe800dc7947 */ /* 0x000fea000383ffff */
.L_x_569:
[----:B------:R-:W-:Y:S01]  /*12af0*/  BSSY B0, `(.L_x_591) ;  /* 0x0000006000007945 */ /* 0x000fe20003800000 */
[----:B------:R-:W-:-:S07]  /*12b00*/  IMAD.MOV.U32 R15, RZ, RZ, -0x1 ;  /* 0xffffffffff0f7424 */ /* 0x000fce00078e00ff */
[----:B------:R-:W-:Y:S05]  /*12b10*/  WARPSYNC.COLLECTIVE R15, `(.L_x_592) ;  /* 0x000000000f0c7348 */ /* 0x000fea0003c00000 */
[----:B------:R-:W-:Y:S02]  /*12b20*/  ELECT P6, UR62, PT ;  /* 0x00000000003e782f */ /* 0x000fe400038c0000 */
[----:B------:R-:W-:Y:S01]  /*12b30*/  MOV R14, UR62 ;  /* 0x0000003e000e7c02 */ /* 0x000fe20008000f00 */
[----:B------:R-:W-:Y:S10]  /*12b40*/  ENDCOLLECTIVE ;  /* 0x000000000000791b */ /* 0x000ff40003800000 */
.L_x_592:
[----:B------:R-:W-:Y:S05]  /*12b50*/  BSYNC B0 ;  /* 0x0000000000007941 */ /* 0x000fea0003800000 */
.L_x_591:
[----:B------:R-:W-:Y:S05]  /*12b60*/  BRA `(.L_x_593) ;  /* 0xfffffff400647947 */ /* 0x000fea000383ffff */
.L_x_573:
[----:B0-----:R0:W1:Y:S02]  /*12b70*/  SYNCS.PHASECHK.TRANS64.TRYWAIT P0, [R5+URZ], R2 ;  /* 0x00000002050075a7 */ /* 0x001064000800017f */
[----:B-1----:R-:W-:Y:S05]  /*12b80*/  @!P0 NANOSLEEP.SYNCS 0x989680 ;  /* 0x009896800000895d */ /* 0x002fea0003900000 */
[----:B------:R-:W1:Y:S02]  /*12b90*/  @!P0 SYNCS.PHASECHK.TRANS64 P0, [R5+URZ], R2 ;  /* 0x00000002050085a7 */ /* 0x000e64000800007f */
[----:B-1----:R-:W-:Y:S05]  /*12ba0*/  @!P0 BRA `(.L_x_573) ;  /* 0xfffffffc00f08947 */ /* 0x002fea000383ffff */
[----:B------:R-:W-:Y:S05]  /*12bb0*/  BRA `(.L_x_594) ;  /* 0xfffffff4008c7947 */ /* 0x000fea000383ffff */
.L_x_574:
[----:B0-----:R0:W1:Y:S02]  /*12bc0*/  SYNCS.PHASECHK.TRANS64.TRYWAIT P0, [R7+URZ], R0 ;  /* 0x00000000070075a7 */ /* 0x001064000800017f */
[----:B-1----:R-:W-:Y:S05]  /*12bd0*/  @!P0 NANOSLEEP.SYNCS 0x989680 ;  /* 0x009896800000895d */ /* 0x002fea0003900000 */
[----:B------:R-:W1:Y:S02]  /*12be0*/  @!P0 SYNCS.PHASECHK.TRANS64 P0, [R7+URZ], R0 ;  /* 0x00000000070085a7 */ /* 0x000e64000800007f */
[----:B-1----:R-:W-:Y:S05]  /*12bf0*/  @!P0 BRA `(.L_x_574) ;  /* 0xfffffffc00f08947 */ /* 0x002fea000383ffff */
[----:B------:R-:W-:Y:S05]  /*12c00*/  BRA `(.L_x_595) ;  /* 0xfffffff4009c7947 */ /* 0x000fea000383ffff */
.L_x_575:
[----:B0-----:R0:W1:Y:S02]  /*12c10*/  SYNCS.PHASECHK.TRANS64.TRYWAIT P0, [R7+URZ], R0 ;  /* 0x00000000070075a7 */ /* 0x001064000800017f */
[----:B-1----:R-:W-:Y:S05]  /*12c20*/  @!P0 NANOSLEEP.SYNCS 0x989680 ;  /* 0x009896800000895d */ /* 0x002fea0003900000 */
[----:B------:R-:W1:Y:S02]  /*12c30*/  @!P0 SYNCS.PHASECHK.TRANS64 P0, [R7+URZ], R0 ;  /* 0x00000000070085a7 */ /* 0x000e64000800007f */
[----:B-1----:R-:W-:Y:S05]  /*12c40*/  @!P0 BRA `(.L_x_575) ;  /* 0xfffffffc00f08947 */ /* 0x002fea000383ffff */
[----:B------:R-:W-:Y:S05]  /*12c50*/  BRA `(.L_x_596) ;  /* 0xfffffff400ac7947 */ /* 0x000fea000383ffff */
.L_x_576:
[----:B0-----:R0:W1:Y:S02]  /*12c60*/  SYNCS.PHASECHK.TRANS64.TRYWAIT P0, [R7+URZ], R0 ;  /* 0x00000000070075a7 */ /* 0x001064000800017f */
[----:B-1----:R-:W-:Y:S05]  /*12c70*/  @!P0 NANOSLEEP.SYNCS 0x989680 ;  /* 0x009896800000895d */ /* 0x002fea0003900000 */
[----:B------:R-:W1:Y:S02]  /*12c80*/  @!P0 SYNCS.PHASECHK.TRANS64 P0, [R7+URZ], R0 ;  /* 0x00000000070085a7 */ /* 0x000e64000800007f */
[----:B-1----:R-:W-:Y:S05]  /*12c90*/  @!P0 BRA `(.L_x_576) ;  /* 0xfffffffc00f08947 */ /* 0x002fea000383ffff */
[----:B------:R-:W-:Y:S05]  /*12ca0*/  BRA `(.L_x_597) ;  /* 0xfffffff400bc7947 */ /* 0x000fea000383ffff */
.L_x_577:
[----:B0-----:R0:W1:Y:S02]  /*12cb0*/  SYNCS.PHASECHK.TRANS64.TRYWAIT P0, [R7+URZ], R0 ;  /* 0x00000000070075a7 */ /* 0x001064000800017f */
[----:B-1----:R-:W-:Y:S05]  /*12cc0*/  @!P0 NANOSLEEP.SYNCS 0x989680 ;  /* 0x009896800000895d */ /* 0x002fea0003900000 */
[----:B------:R-:W1:Y:S02]  /*12cd0*/  @!P0 SYNCS.PHASECHK.TRANS64 P0, [R7+URZ], R0 ;  /* 0x00000000070085a7 */ /* 0x000e64000800007f */
[----:B-1----:R-:W-:Y:S05]  /*12ce0*/  @!P0 BRA `(.L_x_577) ;  /* 0xfffffffc00f08947 */ /* 0x002fea000383ffff */
[----:B------:R-:W-:Y:S05]  /*12cf0*/  BRA `(.L_x_598) ;  /* 0xfffffff400cc7947 */ /* 0x000fea000383ffff */
.L_x_578:
[----:B0-----:R0:W1:Y:S02]  /*12d00*/  SYNCS.PHASECHK.TRANS64.TRYWAIT P0, [R7+URZ], R0 ;  /* 0x00000000070075a7 */ /* 0x001064000800017f */
[----:B-1----:R-:W-:Y:S05]  /*12d10*/  @!P0 NANOSLEEP.SYNCS 0x989680 ;  /* 0x009896800000895d */ /* 0x002fea0003900000 */
[----:B------:R-:W1:Y:S02]  /*12d20*/  @!P0 SYNCS.PHASECHK.TRANS64 P0, [R7+URZ], R0 ;  /* 0x00000000070085a7 */ /* 0x000e64000800007f */
[----:B-1----:R-:W-:Y:S05]  /*12d30*/  @!P0 BRA `(.L_x_578) ;  /* 0xfffffffc00f08947 */ /* 0x002fea000383ffff */
[----:B------:R-:W-:Y:S05]  /*12d40*/  BRA `(.L_x_599) ;  /* 0xfffffff400dc7947 */ /* 0x000fea000383ffff */
.L_x_579:
[----:B0-----:R0:W1:Y:S02]  /*12d50*/  SYNCS.PHASECHK.TRANS64.TRYWAIT P0, [R7+URZ], R0 ;  /* 0x00000000070075a7 */ /* 0x001064000800017f */
[----:B-1----:R-:W-:Y:S05]  /*12d60*/  @!P0 NANOSLEEP.SYNCS 0x989680 ;  /* 0x009896800000895d */ /* 0x002fea0003900000 */
[----:B------:R-:W1:Y:S02]  /*12d70*/  @!P0 SYNCS.PHASECHK.TRANS64 P0, [R7+URZ], R0 ;  /* 0x00000000070085a7 */ /* 0x000e64000800007f */
[----:B-1----:R-:W-:Y:S05]  /*12d80*/  @!P0 BRA `(.L_x_579) ;  /* 0xfffffffc00f08947 */ /* 0x002fea000383ffff */
[----:B------:R-:W-:Y:S05]  /*12d90*/  BRA `(.L_x_600) ;  /* 0xfffffff400ec7947 */ /* 0x000fea000383ffff */
.L_x_580:
[----:B0-----:R0:W1:Y:S02]  /*12da0*/  SYNCS.PHASECHK.TRANS64.TRYWAIT P0, [R7+URZ], R0 ;  /* 0x00000000070075a7 */ /* 0x001064000800017f */
[----:B-1----:R-:W-:Y:S05]  /*12db0*/  @!P0 NANOSLEEP.SYNCS 0x989680 ;  /* 0x009896800000895d */ /* 0x002fea0003900000 */
[----:B------:R-:W1:Y:S02]  /*12dc0*/  @!P0 SYNCS.PHASECHK.TRANS64 P0, [R7+URZ], R0 ;  /* 0x00000000070085a7 */ /* 0x000e64000800007f */
[----:B-1----:R-:W-:Y:S05]  /*12dd0*/  @!P0 BRA `(.L_x_580) ;  /* 0xfffffffc00f08947 */ /* 0x002fea000383ffff */
[----:B------:R-:W-:Y:S05]  /*12de0*/  BRA `(.L_x_601) ;  /* 0xfffffff400fc7947 */ /* 0x000fea000383ffff */
.L_x_581:
[----:B0-----:R0:W1:Y:S02]  /*12df0*/  SYNCS.PHASECHK.TRANS64.TRYWAIT P0, [R7+URZ], R0 ;  /* 0x00000000070075a7 */ /* 0x001064000800017f */
[----:B-1----:R-:W-:Y:S05]  /*12e00*/  @!P0 NANOSLEEP.SYNCS 0x989680 ;  /* 0x009896800000895d */ /* 0x002fea0003900000 */
[----:B------:R-:W1:Y:S02]  /*12e10*/  @!P0 SYNCS.PHASECHK.TRANS64 P0, [R7+URZ], R0 ;  /* 0x00000000070085a7 */ /* 0x000e64000800007f */
[----:B-1----:R-:W-:Y:S05]  /*12e20*/  @!P0 BRA `(.L_x_581) ;  /* 0xfffffffc00f08947 */ /* 0x002fea000383ffff */
[----:B------:R-:W-:Y:S05]  /*12e30*/  BRA `(.L_x_602) ;  /* 0xfffffff8000c7947 */ /* 0x000fea000383ffff */
.L_x_582:
[----:B0-----:R0:W1:Y:S02]  /*12e40*/  SYNCS.PHASECHK.TRANS64.TRYWAIT P0, [R7+URZ], R0 ;  /* 0x00000000070075a7 */ /* 0x001064000800017f */
[----:B-1----:R-:W-:Y:S05]  /*12e50*/  @!P0 NANOSLEEP.SYNCS 0x989680 ;  /* 0x009896800000895d */ /* 0x002fea0003900000 */
[----:B------:R-:W1:Y:S02]  /*12e60*/  @!P0 SYNCS.PHASECHK.TRANS64 P0, [R7+URZ], R0 ;  /* 0x00000000070085a7 */ /* 0x000e64000800007f */
[----:B-1----:R-:W-:Y:S05]  /*12e70*/  @!P0 BRA `(.L_x_582) ;  /* 0xfffffffc00f08947 */ /* 0x002fea000383ffff */
[----:B------:R-:W-:Y:S05]  /*12e80*/  BRA `(.L_x_603) ;  /* 0xfffffff8001c7947 */ /* 0x000fea000383ffff */
.L_x_583:
[----:B0-----:R0:W1:Y:S02]  /*12e90*/  SYNCS.PHASECHK.TRANS64.TRYWAIT P0, [R7+URZ], R0 ;  /* 0x00000000070075a7 */ /* 0x001064000800017f */
[----:B-1----:R-:W-:Y:S05]  /*12ea0*/  @!P0 NANOSLEEP.SYNCS 0x989680 ;  /* 0x009896800000895d */ /* 0x002fea0003900000 */
[----:B------:R-:W1:Y:S02]  /*12eb0*/  @!P0 SYNCS.PHASECHK.TRANS64 P0, [R7+URZ], R0 ;  /* 0x00000000070085a7 */ /* 0x000e64000800007f */
[----:B-1----:R-:W-:Y:S05]  /*12ec0*/  @!P0 BRA `(.L_x_583) ;  /* 0xfffffffc00f08947 */ /* 0x002fea000383ffff */
[----:B------:R-:W-:Y:S05]  /*12ed0*/  BRA `(.L_x_604) ;  /* 0xfffffff8002c7947 */ /* 0x000fea000383ffff */
.L_x_584:
[----:B0-----:R0:W1:Y:S02]  /*12ee0*/  SYNCS.PHASECHK.TRANS64.TRYWAIT P0, [R7+URZ], R0 ;  /* 0x00000000070075a7 */ /* 0x001064000800017f */
[----:B-1----:R-:W-:Y:S05]  /*12ef0*/  @!P0 NANOSLEEP.SYNCS 0x989680 ;  /* 0x009896800000895d */ /* 0x002fea0003900000 */
[----:B------:R-:W1:Y:S02]  /*12f00*/  @!P0 SYNCS.PHASECHK.TRANS64 P0, [R7+URZ], R0 ;  /* 0x00000000070085a7 */ /* 0x000e64000800007f */
[----:B-1----:R-:W-:Y:S05]  /*12f10*/  @!P0 BRA `(.L_x_584) ;  /* 0xfffffffc00f08947 */ /* 0x002fea000383ffff */
[----:B------:R-:W-:Y:S05]  /*12f20*/  BRA `(.L_x_605) ;  /* 0xfffffff8003c7947 */ /* 0x000fea000383ffff */
.L_x_585:
[----:B0-----:R0:W1:Y:S02]  /*12f30*/  SYNCS.PHASECHK.TRANS64.TRYWAIT P0, [R7+URZ], R0 ;  /* 0x00000000070075a7 */ /* 0x001064000800017f */
[----:B-1----:R-:W-:Y:S05]  /*12f40*/  @!P0 NANOSLEEP.SYNCS 0x989680 ;  /* 0x009896800000895d */ /* 0x002fea0003900000 */
[----:B------:R-:W1:Y:S02]  /*12f50*/  @!P0 SYNCS.PHASECHK.TRANS64 P0, [R7+URZ], R0 ;  /* 0x00000000070085a7 */ /* 0x000e64000800007f */
[----:B-1----:R-:W-:Y:S05]  /*12f60*/  @!P0 BRA `(.L_x_585) ;  /* 0xfffffffc00f08947 */ /* 0x002fea000383ffff */
[----:B------:R-:W-:Y:S05]  /*12f70*/  BRA `(.L_x_606) ;  /* 0xfffffff8004c7947 */ /* 0x000fea000383ffff */
.L_x_607:
[----:B------:R-:W-:-:S00]  /*12f80*/  BRA `(.L_x_607) ;  /* 0xfffffffc00fc7947 */ /* 0x000fc0000383ffff */
[----:B------:R-:W-:-:S00]  /*12f90*/  NOP ;  /* 0x0000000000007918 */ /* 0x000fc00000000000 */
        /* <DEDUP_REMOVED lines=14> */
.L_x_608:


//--------------------- .nv.global.init           --------------------------
	.section	.nv.global.init,"aw",@progbits
.nv.global.init:
	.type		$str$22,@object
	.size		$str$22,($str$23 - $str$22)
$str$22:
        /*0000*/ 	.byte	0x6b, 0x5f, 0x74, 0x69, 0x6c, 0x65, 0x5f, 0x63, 0x6f, 0x75, 0x6e, 0x74, 0x20, 0x3e, 0x3d, 0x20
        /*0010*/ 	.byte	0x31, 0x00
	.type		$str$23,@object
	.size		$str$23,(__unnamed_1 - $str$23)
$str$23:
        /*0012*/ 	.byte	0x2f, 0x74, 0x6d, 0x70, 0x2f, 0x63, 0x75, 0x74, 0x6c, 0x61, 0x73, 0x73, 0x5f, 0x73, 0x77, 0x65
        /*0022*/ 	.byte	0x65, 0x70, 0x5f, 0x73, 0x72, 0x63, 0x2f, 0x69, 0x6e, 0x63, 0x6c, 0x75, 0x64, 0x65, 0x2f, 0x63
        /*0032*/ 	.byte	0x75, 0x74, 0x6c, 0x61, 0x73, 0x73, 0x2f, 0x67, 0x65, 0x6d, 0x6d, 0x2f, 0x63, 0x6f, 0x6c, 0x6c
        /*0042*/ 	.byte	0x65, 0x63, 0x74, 0x69, 0x76, 0x65, 0x2f, 0x73, 0x6d, 0x39, 0x30, 0x5f, 0x6d, 0x6d, 0x61, 0x5f
        /*0052*/ 	.byte	0x74, 0x6d, 0x61, 0x5f, 0x67, 0x6d, 0x6d, 0x61, 0x5f, 0x73, 0x73, 0x5f, 0x77, 0x61, 0x72, 0x70
        /*0062*/ 	.byte	0x73, 0x70, 0x65, 0x63, 0x69, 0x61, 0x6c, 0x69, 0x7a, 0x65, 0x64, 0x2e, 0x68, 0x70, 0x70, 0x00
	.type		__unnamed_1,@object
	.size		__unnamed_1,(.L_0 - __unnamed_1)
__unnamed_1:
        /* <DEDUP_REMOVED lines=173> */
        /*0b42*/ 	.byte	0x65, 0x3a, 0x3a, 0x69, 0x64, 0x65, 0x6e, 0x74, 0x69, 0x74, 0x79, 0x5d, 0x00
.L_0:


//--------------------- .nv.shared._ZN7cutlass13device_kernelINS_4gemm6kernel13GemmUniversalIN4cute5tupleIJiiiiEEENS1_10collective13CollectiveMmaINS1_34MainloopSm90TmaGmmaWarpSpecializedILi14ENS5_IJNS4_1CILi2EEENSA_ILi1EEESC_EEENS1_35KernelTmaWarpSpecializedCooperativeEEENS5_IJNSA_ILi256EEESG_NSA_ILi32EEEEEEaNS5_IJlSC_lEEEaSJ_NS4_8TiledMMAINS4_8MMA_AtomIJNS4_4SM904GMMA27MMA_64x256x32_S32S8S8_SS_TNEEEENS4_6LayoutISD_NS5_IJSC_NSA_ILi0EEESR_EEEEENS5_IJNS4_10UnderscoreESU_SU_EEEEENS4_13SM90_TMA_LOADENS4_14ComposedLayoutINS4_7SwizzleILi1ELi4ELi3EEENS4_18smem_ptr_flag_bitsILi8EEENSQ_INS5_IJNSA_ILi8EEESH_EEENS5_IJSH_SC_EEEEEEEvNS4_8identityENS4_23SM90_TMA_LOAD_MULTICASTES17_vS18_EENS_8epilogue10collective6detail29Sm90TmaWarpSpecializedAdapterINS1C_15DefaultEpilogueIaSJ_SJ_NS1B_6thread17LinearCombinationIaLi1EiiLNS1G_9ScaleType4KindE0ELNS_15FloatRoundStyleE2EaEENS1_15EpilogueDefaultEEEEEvvEEEEvNT_6ParamsE --------------------------
	.section	.nv.shared._ZN7cutlass13device_kernelINS_4gemm6kernel13GemmUniversalIN4cute5tupleIJiiiiEEENS1_10collective13CollectiveMmaINS1_34MainloopSm90TmaGmmaWarpSpecializedILi14ENS5_IJNS4_1CILi2EEENSA_ILi1EEESC_EEENS1_35KernelTmaWarpSpecializedCooperativeEEENS5_IJNSA_ILi256EEESG_NSA_ILi32EEEEEEaNS5_IJlSC_lEEEaSJ_NS4_8TiledMMAINS4_8MMA_AtomIJNS4_4SM904GMMA27MMA_64x256x32_S32S8S8_SS_TNEEEENS4_6LayoutISD_NS5_IJSC_NSA_ILi0EEESR_EEEEENS5_IJNS4_10UnderscoreESU_SU_EEEEENS4_13SM90_TMA_LOADENS4_14ComposedLayoutINS4_7SwizzleILi1ELi4ELi3EEENS4_18smem_ptr_flag_bitsILi8EEENSQ_INS5_IJNSA_ILi8EEESH_EEENS5_IJSH_SC_EEEEEEEvNS4_8identityENS4_23SM90_TMA_LOAD_MULTICASTES17_vS18_EENS_8epilogue10collective6detail29Sm90TmaWarpSpecializedAdapterINS1C_15DefaultEpilogueIaSJ_SJ_NS1B_6thread17LinearCombinationIaLi1EiiLNS1G_9ScaleType4KindE0ELNS_15FloatRoundStyleE2EaEENS1_15EpilogueDefaultEEEEEvvEEEEvNT_6ParamsE,"aw",@nobits
	.sectionflags	@""
	.align	16
	.zero		1024


//--------------------- .nv.shared.reserved.0     --------------------------
	.section	.nv.shared.reserved.0,"aw",@nobits
	.weak		__nv_reservedSMEM_offset_0_alias
	.size		__nv_reservedSMEM_offset_0_alias, 0, 0
	.other		__nv_reservedSMEM_offset_0_alias,@"STO_CUDA_RESERVED_SHARED STV_DEFAULT"
__nv_reservedSMEM_offset_0_alias:
	.zero		0


//--------------------- .nv.global                --------------------------
	.section	.nv.global,"aw",@nobits
.nv.global:
	.type		_ZN40_INTERNAL_f68d6dd0_4_k_cu_a86cf4c7_170174cute1_E,@object
	.size		_ZN40_INTERNAL_f68d6dd0_4_k_cu_a86cf4c7_170174cute1_E,(_ZN40_INTERNAL_f68d6dd0_4_k_cu_a86cf4c7_170174cuda3std3__45__cpo6cbeginE - _ZN40_INTERNAL_f68d6dd0_4_k_cu_a86cf4c7_170174cute1_E)
_ZN40_INTERNAL_f68d6dd0_4_k_cu_a86cf4c7_170174cute1_E:
	.zero		1
	.type		_ZN40_INTERNAL_f68d6dd0_4_k_cu_a86cf4c7_170174cuda3std3__45__cpo6cbeginE,@object
	.size		_ZN40_INTERNAL_f68d6dd0_4_k_cu_a86cf4c7_170174cuda3std3__45__cpo6cbeginE,(_ZN40_INTERNAL_f68d6dd0_4_k_cu_a86cf4c7_170174cuda3std3__48in_placeE - _ZN40_INTERNAL_f68d6dd0_4_k_cu_a86cf4c7_170174cuda3std3__45__cpo6cbeginE)
_ZN40_INTERNAL_f68d6dd0_4_k_cu_a86cf4c7_170174cuda3std3__45__cpo6cbeginE:
	.zero		1
	.type		_ZN40_INTERNAL_f68d6dd0_4_k_cu_a86cf4c7_170174cuda3std3__48in_placeE,@object
	.size		_ZN40_INTERNAL_f68d6dd0_4_k_cu_a86cf4c7_170174cuda3std3__48in_placeE,(_ZN40_INTERNAL_f68d6dd0_4_k_cu_a86cf4c7_170174cuda3std6ranges3__45__cpo9iter_moveE - _ZN40_INTERNAL_f68d6dd0_4_k_cu_a86cf4c7_170174cuda3std3__48in_placeE)
_ZN40_INTERNAL_f68d6dd0_4_k_cu_a86cf4c7_170174cuda3std3__48in_placeE:
	.zero		1
	.type		_ZN40_INTERNAL_f68d6dd0_4_k_cu_a86cf4c7_170174cuda3std6ranges3__45__cpo9iter_moveE,@object
	.size		_ZN40_INTERNAL_f68d6dd0_4_k_cu_a86cf4c7_170174cuda3std6ranges3__45__cpo9iter_moveE,(_ZN40_INTERNAL_f68d6dd0_4_k_cu_a86cf4c7_170174cuda3std3__45__cpo5beginE - _ZN40_INTERNAL_f68d6dd0_4_k_cu_a86cf4c7_170174cuda3std6ranges3__45__cpo9iter_moveE)
_ZN40_INTERNAL_f68d6dd0_4_k_cu_a86cf4c7_170174cuda3std6ranges3__45__cpo9iter_moveE:
	.zero		1
	.type		_ZN40_INTERNAL_f68d6dd0_4_k_cu_a86cf4c7_170174cuda3std3__45__cpo5beginE,@object
	.size		_ZN40_INTERNAL_f68d6dd0_4_k_cu_a86cf4c7_170174cuda3std3__45__cpo5beginE,(_ZN40_INTERNAL_f68d6dd0_4_k_cu_a86cf4c7_170174cuda3std3__442_GLOBAL__N__f68d6dd0_4_k_cu_a86cf4c7_170176ignoreE - _ZN40_INTERNAL_f68d6dd0_4_k_cu_a86cf4c7_170174cuda3std3__45__cpo5beginE)
_ZN40_INTERNAL_f68d6dd0_4_k_cu_a86cf4c7_170174cuda3std3__45__cpo5beginE:
	.zero		1
	.type		_ZN40_INTERNAL_f68d6dd0_4_k_cu_a86cf4c7_170174cuda3std3__442_GLOBAL__N__f68d6dd0_4_k_cu_a86cf4c7_170176ignoreE,@object
	.size		_ZN40_INTERNAL_f68d6dd0_4_k_cu_a86cf4c7_170174cuda3std3__442_GLOBAL__N__f68d6dd0_4_k_cu_a86cf4c7_170176ignoreE,(_ZN40_INTERNAL_f68d6dd0_4_k_cu_a86cf4c7_170174cute7productE - _ZN40_INTERNAL_f68d6dd0_4_k_cu_a86cf4c7_170174cuda3std3__442_GLOBAL__N__f68d6dd0_4_k_cu_a86cf4c7_170176ignoreE)
_ZN40_INTERNAL_f68d6dd0_4_k_cu_a86cf4c7_170174cuda3std3__442_GLOBAL__N__f68d6dd0_4_k_cu_a86cf4c7_170176ignoreE:
	.zero		1
	.type		_ZN40_INTERNAL_f68d6dd0_4_k_cu_a86cf4c7_170174cute7productE,@object
	.size		_ZN40_INTERNAL_f68d6dd0_4_k_cu_a86cf4c7_170174cute7productE,(_ZN40_INTERNAL_f68d6dd0_4_k_cu_a86cf4c7_170174cuda3std3__45__cpo3endE - _ZN40_INTERNAL_f68d6dd0_4_k_cu_a86cf4c7_170174cute7productE)
_ZN40_INTERNAL_f68d6dd0_4_k_cu_a86cf4c7_170174cute7productE:
	.zero		1
	.type		_ZN40_INTERNAL_f68d6dd0_4_k_cu_a86cf4c7_170174cuda3std3__45__cpo3endE,@object
	.size		_ZN40_INTERNAL_f68d6dd0_4_k_cu_a86cf4c7_170174cuda3std3__45__cpo3endE,(_ZN40_INTERNAL_f68d6dd0_4_k_cu_a86cf4c7_170174cuda3std3__419piecewise_constructE - _ZN40_INTERNAL_f68d6dd0_4_k_cu_a86cf4c7_170174cuda3std3__45__cpo3endE)
_ZN40_INTERNAL_f68d6dd0_4_k_cu_a86cf4c7_170174cuda3std3__45__cpo3endE:
	.zero		1
	.type		_ZN40_INTERNAL_f68d6dd0_4_k_cu_a86cf4c7_170174cuda3std3__419piecewise_constructE,@object
	.size		_ZN40_INTERNAL_f68d6dd0_4_k_cu_a86cf4c7_170174cuda3std3__419piecewise_constructE,(_ZN40_INTERNAL_f68d6dd0_4_k_cu_a86cf4c7_170174cuda3std3__45__cpo4cendE - _ZN40_INTERNAL_f68d6dd0_4_k_cu_a86cf4c7_170174cuda3std3__419piecewise_constructE)
_ZN40_INTERNAL_f68d6dd0_4_k_cu_a86cf4c7_170174cuda3std3__419piecewise_constructE:
	.zero		1
	.type		_ZN40_INTERNAL_f68d6dd0_4_k_cu_a86cf4c7_170174cuda3std3__45__cpo4cendE,@object
	.size		_ZN40_INTERNAL_f68d6dd0_4_k_cu_a86cf4c7_170174cuda3std3__45__cpo4cendE,(_ZN40_INTERNAL_f68d6dd0_4_k_cu_a86cf4c7_170174cuda3std6ranges3__45__cpo4swapE - _ZN40_INTERNAL_f68d6dd0_4_k_cu_a86cf4c7_170174cuda3std3__45__cpo4cendE)
_ZN40_INTERNAL_f68d6dd0_4_k_cu_a86cf4c7_170174cuda3std3__45__cpo4cendE:
	.zero		1
	.type		_ZN40_INTERNAL_f68d6dd0_4_k_cu_a86cf4c7_170174cuda3std6ranges3__45__cpo4swapE,@object
	.size		_ZN40_INTERNAL_f68d6dd0_4_k_cu_a86cf4c7_170174cuda3std6ranges3__45__cpo4swapE,(.L_8 - _ZN40_INTERNAL_f68d6dd0_4_k_cu_a86cf4c7_170174cuda3std6ranges3__45__cpo4swapE)
_ZN40_INTERNAL_f68d6dd0_4_k_cu_a86cf4c7_170174cuda3std6ranges3__45__cpo4swapE:
	.zero		1
.L_8:


//--------------------- .nv.constant0._ZN7cutlass13device_kernelINS_4gemm6kernel13GemmUniversalIN4cute5tupleIJiiiiEEENS1_10collective13CollectiveMmaINS1_34MainloopSm90TmaGmmaWarpSpecializedILi14ENS5_IJNS4_1CILi2EEENSA_ILi1EEESC_EEENS1_35KernelTmaWarpSpecializedCooperativeEEENS5_IJNSA_ILi256EEESG_NSA_ILi32EEEEEEaNS5_IJlSC_lEEEaSJ_NS4_8TiledMMAINS4_8MMA_AtomIJNS4_4SM904GMMA27MMA_64x256x32_S32S8S8_SS_TNEEEENS4_6LayoutISD_NS5_IJSC_NSA_ILi0EEESR_EEEEENS5_IJNS4_10UnderscoreESU_SU_EEEEENS4_13SM90_TMA_LOADENS4_14ComposedLayoutINS4_7SwizzleILi1ELi4ELi3EEENS4_18smem_ptr_flag_bitsILi8EEENSQ_INS5_IJNSA_ILi8EEESH_EEENS5_IJSH_SC_EEEEEEEvNS4_8identityENS4_23SM90_TMA_LOAD_MULTICASTES17_vS18_EENS_8epilogue10collective6detail29Sm90TmaWarpSpecializedAdapterINS1C_15DefaultEpilogueIaSJ_SJ_NS1B_6thread17LinearCombinationIaLi1EiiLNS1G_9ScaleType4KindE0ELNS_15FloatRoundStyleE2EaEENS1_15EpilogueDefaultEEEEEvvEEEEvNT_6ParamsE --------------------------
	.section	.nv.constant0._ZN7cutlass13device_kernelINS_4gemm6kernel13GemmUniversalIN4cute5tupleIJiiiiEEENS1_10collective13CollectiveMmaINS1_34MainloopSm90TmaGmmaWarpSpecializedILi14ENS5_IJNS4_1CILi2EEENSA_ILi1EEESC_EEENS1_35KernelTmaWarpSpecializedCooperativeEEENS5_IJNSA_ILi256EEESG_NSA_ILi32EEEEEEaNS5_IJlSC_lEEEaSJ_NS4_8TiledMMAINS4_8MMA_AtomIJNS4_4SM904GMMA27MMA_64x256x32_S32S8S8_SS_TNEEEENS4_6LayoutISD_NS5_IJSC_NSA_ILi0EEESR_EEEEENS5_IJNS4_10UnderscoreESU_SU_EEEEENS4_13SM90_TMA_LOADENS4_14ComposedLayoutINS4_7SwizzleILi1ELi4ELi3EEENS4_18smem_ptr_flag_bitsILi8EEENSQ_INS5_IJNSA_ILi8EEESH_EEENS5_IJSH_SC_EEEEEEEvNS4_8identityENS4_23SM90_TMA_LOAD_MULTICASTES17_vS18_EENS_8epilogue10collective6detail29Sm90TmaWarpSpecializedAdapterINS1C_15DefaultEpilogueIaSJ_SJ_NS1B_6thread17LinearCombinationIaLi1EiiLNS1G_9ScaleType4KindE0ELNS_15FloatRoundStyleE2EaEENS1_15EpilogueDefaultEEEEEvvEEEEvNT_6ParamsE,"a",@progbits
	.sectionflags	@""
	.align	4
.nv.constant0._ZN7cutlass13device_kernelINS_4gemm6kernel13GemmUniversalIN4cute5tupleIJiiiiEEENS1_10collective13CollectiveMmaINS1_34MainloopSm90TmaGmmaWarpSpecializedILi14ENS5_IJNS4_1CILi2EEENSA_ILi1EEESC_EEENS1_35KernelTmaWarpSpecializedCooperativeEEENS5_IJNSA_ILi256EEESG_NSA_ILi32EEEEEEaNS5_IJlSC_lEEEaSJ_NS4_8TiledMMAINS4_8MMA_AtomIJNS4_4SM904GMMA27MMA_64x256x32_S32S8S8_SS_TNEEEENS4_6LayoutISD_NS5_IJSC_NSA_ILi0EEESR_EEEEENS5_IJNS4_10UnderscoreESU_SU_EEEEENS4_13SM90_TMA_LOADENS4_14ComposedLayoutINS4_7SwizzleILi1ELi4ELi3EEENS4_18smem_ptr_flag_bitsILi8EEENSQ_INS5_IJNSA_ILi8EEESH_EEENS5_IJSH_SC_EEEEEEEvNS4_8identityENS4_23SM90_TMA_LOAD_MULTICASTES17_vS18_EENS_8epilogue10collective6detail29Sm90TmaWarpSpecializedAdapterINS1C_15DefaultEpilogueIaSJ_SJ_NS1B_6thread17LinearCombinationIaLi1EiiLNS1G_9ScaleType4KindE0ELNS_15FloatRoundStyleE2EaEENS1_15EpilogueDefaultEEEEEvvEEEEvNT_6ParamsE:
	.zero		1664


//--------------------- SYMBOLS --------------------------

	.type		.nv.reservedSmem.offset0,@object
	.size		.nv.reservedSmem.offset0,0x4
	.type		__assertfail,@function
